//
// Generated by NVIDIA NVVM Compiler
//
// Compiler Build ID: CL-36424714
// Cuda compilation tools, release 13.0, V13.0.88
// Based on NVVM 20.0.0
//

.version 9.0
.target sm_100
.address_size 64

	// .globl	sepal_simulation
.extern .func  (.param .b32 func_retval0) vprintf
(
	.param .b64 vprintf_param_0,
	.param .b64 vprintf_param_1
)
;
// _ZZ16sepal_simulationE13has_converged has been demoted
// _ZZ16sepal_simulationE21convergence_iteration has been demoted
// _ZZ16sepal_simulationE12prev_entropy has been demoted
.global .align 1 .b8 $str[103] = {71, 80, 85, 32, 105, 116, 101, 114, 61, 37, 100, 44, 32, 115, 97, 116, 95, 105, 100, 120, 61, 37, 100, 44, 32, 115, 97, 116, 95, 110, 111, 100, 101, 61, 37, 100, 44, 32, 110, 101, 105, 103, 104, 98, 111, 114, 95, 115, 117, 109, 61, 37, 46, 54, 102, 44, 32, 110, 101, 105, 103, 104, 98, 111, 114, 95, 105, 100, 120, 61, 37, 100, 44, 32, 110, 101, 105, 103, 104, 98, 111, 114, 95, 99, 111, 110, 99, 101, 110, 116, 114, 97, 116, 105, 111, 110, 61, 37, 46, 54, 102, 10};

.visible .entry sepal_simulation(
	.param .u64 .ptr .align 1 sepal_simulation_param_0,
	.param .u64 .ptr .align 1 sepal_simulation_param_1,
	.param .u64 .ptr .align 1 sepal_simulation_param_2,
	.param .u64 .ptr .align 1 sepal_simulation_param_3,
	.param .u64 .ptr .align 1 sepal_simulation_param_4,
	.param .u64 .ptr .align 1 sepal_simulation_param_5,
	.param .u64 .ptr .align 1 sepal_simulation_param_6,
	.param .u64 .ptr .align 1 sepal_simulation_param_7,
	.param .u32 sepal_simulation_param_8,
	.param .u32 sepal_simulation_param_9,
	.param .u32 sepal_simulation_param_10,
	.param .u32 sepal_simulation_param_11,
	.param .u32 sepal_simulation_param_12,
	.param .u32 sepal_simulation_param_13,
	.param .f64 sepal_simulation_param_14,
	.param .f64 sepal_simulation_param_15,
	.param .u8 sepal_simulation_param_16
)
{
	.local .align 8 .b8 	__local_depot0[40];
	.reg .b64 	%SP;
	.reg .b64 	%SPL;
	.reg .pred 	%p<144>;
	.reg .b16 	%rs<10>;
	.reg .b32 	%r<367>;
	.reg .b64 	%rd<391>;
	.reg .b64 	%fd<468>;
	// demoted variable
	.shared .align 1 .u8 _ZZ16sepal_simulationE13has_converged;
	// demoted variable
	.shared .align 4 .u32 _ZZ16sepal_simulationE21convergence_iteration;
	// demoted variable
	.shared .align 8 .f64 _ZZ16sepal_simulationE12prev_entropy;
	mov.u64 	%SPL, __local_depot0;
	cvta.local.u64 	%SP, %SPL;
	ld.param.u64 	%rd25, [sepal_simulation_param_0];
	ld.param.u64 	%rd26, [sepal_simulation_param_1];
	ld.param.u64 	%rd27, [sepal_simulation_param_2];
	ld.param.u64 	%rd28, [sepal_simulation_param_3];
	ld.param.u64 	%rd29, [sepal_simulation_param_4];
	ld.param.u64 	%rd30, [sepal_simulation_param_5];
	ld.param.u64 	%rd31, [sepal_simulation_param_6];
	ld.param.u32 	%r111, [sepal_simulation_param_8];
	ld.param.u32 	%r112, [sepal_simulation_param_9];
	ld.param.u32 	%r113, [sepal_simulation_param_10];
	ld.param.u32 	%r114, [sepal_simulation_param_11];
	ld.param.u32 	%r115, [sepal_simulation_param_12];
	ld.param.u32 	%r116, [sepal_simulation_param_13];
	ld.param.f64 	%fd112, [sepal_simulation_param_14];
	cvta.to.global.u64 	%rd1, %rd25;
	cvta.to.global.u64 	%rd2, %rd27;
	cvta.to.global.u64 	%rd3, %rd31;
	cvta.to.global.u64 	%rd4, %rd29;
	cvta.to.global.u64 	%rd5, %rd28;
	cvta.to.global.u64 	%rd6, %rd30;
	cvta.to.global.u64 	%rd7, %rd26;
	add.u64 	%rd8, %SPL, 0;
	mov.u32 	%r1, %tid.x;
	mov.u32 	%r2, %ntid.x;
	setp.ne.s32 	%p3, %r1, 0;
	@%p3 bra 	$L__BB0_2;
	mov.b16 	%rs2, 0;
	st.shared.u8 	[_ZZ16sepal_simulationE13has_converged], %rs2;
	st.shared.u32 	[_ZZ16sepal_simulationE21convergence_iteration], %r116;
	mov.b64 	%rd33, 4607182418800017408;
	st.shared.u64 	[_ZZ16sepal_simulationE12prev_entropy], %rd33;
$L__BB0_2:
	setp.ge.s32 	%p4, %r1, %r111;
	@%p4 bra 	$L__BB0_8;
	add.s32 	%r117, %r1, %r2;
	max.u32 	%r118, %r111, %r117;
	setp.lt.u32 	%p5, %r117, %r111;
	selp.u32 	%r119, 1, 0, %p5;
	add.s32 	%r120, %r117, %r119;
	sub.s32 	%r121, %r118, %r120;
	div.u32 	%r122, %r121, %r2;
	add.s32 	%r3, %r122, %r119;
	and.b32  	%r123, %r3, 3;
	setp.eq.s32 	%p6, %r123, 3;
	mov.u32 	%r332, %r1;
	@%p6 bra 	$L__BB0_6;
	add.s32 	%r125, %r3, 1;
	and.b32  	%r4, %r125, 3;
	mov.b32 	%r331, 0;
	mov.u32 	%r332, %r1;
$L__BB0_5:
	.pragma "nounroll";
	mul.wide.u32 	%rd34, %r332, 8;
	add.s64 	%rd35, %rd1, %rd34;
	ld.global.nc.f64 	%fd114, [%rd35];
	add.s64 	%rd36, %rd6, %rd34;
	st.global.f64 	[%rd36], %fd114;
	add.s64 	%rd37, %rd3, %rd34;
	mov.b64 	%rd38, 0;
	st.global.u64 	[%rd37], %rd38;
	add.s32 	%r332, %r332, %r2;
	add.s32 	%r331, %r331, 1;
	setp.ne.s32 	%p7, %r331, %r4;
	@%p7 bra 	$L__BB0_5;
$L__BB0_6:
	setp.lt.u32 	%p8, %r3, 3;
	@%p8 bra 	$L__BB0_8;
$L__BB0_7:
	mul.wide.u32 	%rd39, %r332, 8;
	add.s64 	%rd40, %rd1, %rd39;
	ld.global.nc.f64 	%fd115, [%rd40];
	add.s64 	%rd41, %rd6, %rd39;
	st.global.f64 	[%rd41], %fd115;
	add.s64 	%rd42, %rd3, %rd39;
	mov.b64 	%rd43, 0;
	st.global.u64 	[%rd42], %rd43;
	add.s32 	%r126, %r332, %r2;
	mul.wide.u32 	%rd44, %r126, 8;
	add.s64 	%rd45, %rd1, %rd44;
	ld.global.nc.f64 	%fd116, [%rd45];
	add.s64 	%rd46, %rd6, %rd44;
	st.global.f64 	[%rd46], %fd116;
	add.s64 	%rd47, %rd3, %rd44;
	st.global.u64 	[%rd47], %rd43;
	add.s32 	%r127, %r126, %r2;
	mul.wide.u32 	%rd48, %r127, 8;
	add.s64 	%rd49, %rd1, %rd48;
	ld.global.nc.f64 	%fd117, [%rd49];
	add.s64 	%rd50, %rd6, %rd48;
	st.global.f64 	[%rd50], %fd117;
	add.s64 	%rd51, %rd3, %rd48;
	st.global.u64 	[%rd51], %rd43;
	add.s32 	%r128, %r127, %r2;
	mul.wide.u32 	%rd52, %r128, 8;
	add.s64 	%rd53, %rd1, %rd52;
	ld.global.nc.f64 	%fd118, [%rd53];
	add.s64 	%rd54, %rd6, %rd52;
	st.global.f64 	[%rd54], %fd118;
	add.s64 	%rd55, %rd3, %rd52;
	st.global.u64 	[%rd55], %rd43;
	add.s32 	%r332, %r128, %r2;
	setp.lt.s32 	%p9, %r332, %r111;
	@%p9 bra 	$L__BB0_7;
$L__BB0_8:
	bar.sync 	0;
	setp.lt.s32 	%p10, %r116, 1;
	@%p10 bra 	$L__BB0_143;
	mov.b32 	%r130, 1127219200;
	mov.b32 	%r131, -2147483648;
	mov.b64 	%fd1, {%r131, %r130};
	cvt.rn.f64.s32 	%fd2, %r112;
	add.s32 	%r12, %r1, %r2;
	max.s32 	%r132, %r112, %r12;
	setp.lt.s32 	%p11, %r12, %r112;
	selp.u32 	%r133, 1, 0, %p11;
	add.s32 	%r134, %r12, %r133;
	sub.s32 	%r135, %r132, %r134;
	div.u32 	%r136, %r135, %r2;
	add.s32 	%r13, %r136, %r133;
	add.s32 	%r137, %r13, 1;
	max.s32 	%r138, %r113, %r12;
	setp.lt.s32 	%p12, %r12, %r113;
	selp.u32 	%r139, 1, 0, %p12;
	add.s32 	%r140, %r12, %r139;
	sub.s32 	%r141, %r138, %r140;
	div.u32 	%r142, %r141, %r2;
	add.s32 	%r14, %r142, %r139;
	and.b32  	%r15, %r112, 15;
	and.b32  	%r16, %r112, 7;
	and.b32  	%r17, %r114, 7;
	and.b32  	%r18, %r114, 3;
	and.b32  	%r19, %r137, 3;
	mul.wide.u32 	%rd56, %r1, 4;
	add.s64 	%rd9, %rd7, %rd56;
	mul.wide.s32 	%rd57, %r2, 4;
	add.s64 	%rd10, %rd9, %rd57;
	add.s32 	%r20, %r12, %r2;
	add.s64 	%rd11, %rd10, %rd57;
	add.s32 	%r21, %r20, %r2;
	and.b32  	%r22, %r114, 2147483640;
	and.b32  	%r23, %r114, 1;
	add.s64 	%rd12, %rd5, %rd56;
	add.s64 	%rd13, %rd4, %rd56;
	add.s64 	%rd14, %rd12, %rd57;
	add.s64 	%rd15, %rd13, %rd57;
	and.b32  	%r24, %r112, 2147483632;
	and.b32  	%r25, %r112, 3;
	and.b32  	%r26, %r112, 2147483646;
	neg.s32 	%r27, %r22;
	mov.b32 	%r334, 0;
$L__BB0_10:
	setp.ge.s32 	%p13, %r1, %r112;
	@%p13 bra 	$L__BB0_78;
	setp.lt.s32 	%p14, %r114, 1;
	@%p14 bra 	$L__BB0_58;
	ld.param.s8 	%rs9, [sepal_simulation_param_16];
	setp.eq.s32 	%p32, %r334, 0;
	setp.ne.s16 	%p33, %rs9, 0;
	and.pred  	%p1, %p33, %p32;
	mov.u32 	%r335, %r1;
$L__BB0_13:
	setp.lt.u32 	%p34, %r114, 8;
	mul.wide.u32 	%rd138, %r335, 4;
	add.s64 	%rd139, %rd7, %rd138;
	ld.global.nc.u32 	%r30, [%rd139];
	mul.lo.s32 	%r31, %r335, %r114;
	setp.lt.u32 	%p35, %r335, 5;
	and.pred  	%p2, %p1, %p35;
	mov.f64 	%fd441, 0d0000000000000000;
	mov.b32 	%r338, 0;
	@%p34 bra 	$L__BB0_32;
	mul.wide.u32 	%rd140, %r31, 4;
	add.s64 	%rd141, %rd2, %rd140;
	add.s64 	%rd389, %rd141, 16;
	mov.f64 	%fd441, 0d0000000000000000;
	not.pred 	%p36, %p2;
	mov.u32 	%r336, %r27;
$L__BB0_15:
	.pragma "nounroll";
	ld.global.nc.u32 	%r33, [%rd389+-16];
	mul.wide.s32 	%rd142, %r33, 8;
	add.s64 	%rd143, %rd6, %rd142;
	ld.global.f64 	%fd6, [%rd143];
	add.f64 	%fd7, %fd441, %fd6;
	@%p36 bra 	$L__BB0_17;
	mov.b32 	%r174, 0;
	st.local.v2.u32 	[%rd8], {%r174, %r335};
	st.local.u32 	[%rd8+8], %r30;
	st.local.f64 	[%rd8+16], %fd7;
	st.local.u32 	[%rd8+24], %r33;
	st.local.f64 	[%rd8+32], %fd6;
	mov.u64 	%rd144, $str;
	cvta.global.u64 	%rd145, %rd144;
	add.u64 	%rd146, %SP, 0;
	{ // callseq 0, 0
	.param .b64 param0;
	st.param.b64 	[param0], %rd145;
	.param .b64 param1;
	st.param.b64 	[param1], %rd146;
	.param .b32 retval0;
	call.uni (retval0), 
	vprintf, 
	(
	param0, 
	param1
	);
	ld.param.b32 	%r175, [retval0];
	} // callseq 0
$L__BB0_17:
	ld.global.nc.u32 	%r34, [%rd389+-12];
	mul.wide.s32 	%rd147, %r34, 8;
	add.s64 	%rd148, %rd6, %rd147;
	ld.global.f64 	%fd8, [%rd148];
	add.f64 	%fd9, %fd7, %fd8;
	@%p36 bra 	$L__BB0_19;
	mov.b32 	%r177, 0;
	st.local.v2.u32 	[%rd8], {%r177, %r335};
	st.local.u32 	[%rd8+8], %r30;
	st.local.f64 	[%rd8+16], %fd9;
	st.local.u32 	[%rd8+24], %r34;
	st.local.f64 	[%rd8+32], %fd8;
	mov.u64 	%rd149, $str;
	cvta.global.u64 	%rd150, %rd149;
	add.u64 	%rd151, %SP, 0;
	{ // callseq 1, 0
	.param .b64 param0;
	st.param.b64 	[param0], %rd150;
	.param .b64 param1;
	st.param.b64 	[param1], %rd151;
	.param .b32 retval0;
	call.uni (retval0), 
	vprintf, 
	(
	param0, 
	param1
	);
	ld.param.b32 	%r178, [retval0];
	} // callseq 1
$L__BB0_19:
	ld.global.nc.u32 	%r35, [%rd389+-8];
	mul.wide.s32 	%rd152, %r35, 8;
	add.s64 	%rd153, %rd6, %rd152;
	ld.global.f64 	%fd10, [%rd153];
	add.f64 	%fd11, %fd9, %fd10;
	@%p36 bra 	$L__BB0_21;
	mov.b32 	%r180, 0;
	st.local.v2.u32 	[%rd8], {%r180, %r335};
	st.local.u32 	[%rd8+8], %r30;
	st.local.f64 	[%rd8+16], %fd11;
	st.local.u32 	[%rd8+24], %r35;
	st.local.f64 	[%rd8+32], %fd10;
	mov.u64 	%rd154, $str;
	cvta.global.u64 	%rd155, %rd154;
	add.u64 	%rd156, %SP, 0;
	{ // callseq 2, 0
	.param .b64 param0;
	st.param.b64 	[param0], %rd155;
	.param .b64 param1;
	st.param.b64 	[param1], %rd156;
	.param .b32 retval0;
	call.uni (retval0), 
	vprintf, 
	(
	param0, 
	param1
	);
	ld.param.b32 	%r181, [retval0];
	} // callseq 2
$L__BB0_21:
	ld.global.nc.u32 	%r36, [%rd389+-4];
	mul.wide.s32 	%rd157, %r36, 8;
	add.s64 	%rd158, %rd6, %rd157;
	ld.global.f64 	%fd12, [%rd158];
	add.f64 	%fd13, %fd11, %fd12;
	@%p36 bra 	$L__BB0_23;
	mov.b32 	%r183, 0;
	st.local.v2.u32 	[%rd8], {%r183, %r335};
	st.local.u32 	[%rd8+8], %r30;
	st.local.f64 	[%rd8+16], %fd13;
	st.local.u32 	[%rd8+24], %r36;
	st.local.f64 	[%rd8+32], %fd12;
	mov.u64 	%rd159, $str;
	cvta.global.u64 	%rd160, %rd159;
	add.u64 	%rd161, %SP, 0;
	{ // callseq 3, 0
	.param .b64 param0;
	st.param.b64 	[param0], %rd160;
	.param .b64 param1;
	st.param.b64 	[param1], %rd161;
	.param .b32 retval0;
	call.uni (retval0), 
	vprintf, 
	(
	param0, 
	param1
	);
	ld.param.b32 	%r184, [retval0];
	} // callseq 3
$L__BB0_23:
	ld.global.nc.u32 	%r37, [%rd389];
	mul.wide.s32 	%rd162, %r37, 8;
	add.s64 	%rd163, %rd6, %rd162;
	ld.global.f64 	%fd14, [%rd163];
	add.f64 	%fd15, %fd13, %fd14;
	@%p36 bra 	$L__BB0_25;
	mov.b32 	%r186, 0;
	st.local.v2.u32 	[%rd8], {%r186, %r335};
	st.local.u32 	[%rd8+8], %r30;
	st.local.f64 	[%rd8+16], %fd15;
	st.local.u32 	[%rd8+24], %r37;
	st.local.f64 	[%rd8+32], %fd14;
	mov.u64 	%rd164, $str;
	cvta.global.u64 	%rd165, %rd164;
	add.u64 	%rd166, %SP, 0;
	{ // callseq 4, 0
	.param .b64 param0;
	st.param.b64 	[param0], %rd165;
	.param .b64 param1;
	st.param.b64 	[param1], %rd166;
	.param .b32 retval0;
	call.uni (retval0), 
	vprintf, 
	(
	param0, 
	param1
	);
	ld.param.b32 	%r187, [retval0];
	} // callseq 4
$L__BB0_25:
	ld.global.nc.u32 	%r38, [%rd389+4];
	mul.wide.s32 	%rd167, %r38, 8;
	add.s64 	%rd168, %rd6, %rd167;
	ld.global.f64 	%fd16, [%rd168];
	add.f64 	%fd17, %fd15, %fd16;
	@%p36 bra 	$L__BB0_27;
	mov.b32 	%r189, 0;
	st.local.v2.u32 	[%rd8], {%r189, %r335};
	st.local.u32 	[%rd8+8], %r30;
	st.local.f64 	[%rd8+16], %fd17;
	st.local.u32 	[%rd8+24], %r38;
	st.local.f64 	[%rd8+32], %fd16;
	mov.u64 	%rd169, $str;
	cvta.global.u64 	%rd170, %rd169;
	add.u64 	%rd171, %SP, 0;
	{ // callseq 5, 0
	.param .b64 param0;
	st.param.b64 	[param0], %rd170;
	.param .b64 param1;
	st.param.b64 	[param1], %rd171;
	.param .b32 retval0;
	call.uni (retval0), 
	vprintf, 
	(
	param0, 
	param1
	);
	ld.param.b32 	%r190, [retval0];
	} // callseq 5
$L__BB0_27:
	ld.global.nc.u32 	%r39, [%rd389+8];
	mul.wide.s32 	%rd172, %r39, 8;
	add.s64 	%rd173, %rd6, %rd172;
	ld.global.f64 	%fd18, [%rd173];
	add.f64 	%fd19, %fd17, %fd18;
	@%p36 bra 	$L__BB0_29;
	mov.b32 	%r192, 0;
	st.local.v2.u32 	[%rd8], {%r192, %r335};
	st.local.u32 	[%rd8+8], %r30;
	st.local.f64 	[%rd8+16], %fd19;
	st.local.u32 	[%rd8+24], %r39;
	st.local.f64 	[%rd8+32], %fd18;
	mov.u64 	%rd174, $str;
	cvta.global.u64 	%rd175, %rd174;
	add.u64 	%rd176, %SP, 0;
	{ // callseq 6, 0
	.param .b64 param0;
	st.param.b64 	[param0], %rd175;
	.param .b64 param1;
	st.param.b64 	[param1], %rd176;
	.param .b32 retval0;
	call.uni (retval0), 
	vprintf, 
	(
	param0, 
	param1
	);
	ld.param.b32 	%r193, [retval0];
	} // callseq 6
$L__BB0_29:
	ld.global.nc.u32 	%r40, [%rd389+12];
	mul.wide.s32 	%rd177, %r40, 8;
	add.s64 	%rd178, %rd6, %rd177;
	ld.global.f64 	%fd20, [%rd178];
	add.f64 	%fd441, %fd19, %fd20;
	@%p36 bra 	$L__BB0_31;
	mov.b32 	%r195, 0;
	st.local.v2.u32 	[%rd8], {%r195, %r335};
	st.local.u32 	[%rd8+8], %r30;
	st.local.f64 	[%rd8+16], %fd441;
	st.local.u32 	[%rd8+24], %r40;
	st.local.f64 	[%rd8+32], %fd20;
	mov.u64 	%rd179, $str;
	cvta.global.u64 	%rd180, %rd179;
	add.u64 	%rd181, %SP, 0;
	{ // callseq 7, 0
	.param .b64 param0;
	st.param.b64 	[param0], %rd180;
	.param .b64 param1;
	st.param.b64 	[param1], %rd181;
	.param .b32 retval0;
	call.uni (retval0), 
	vprintf, 
	(
	param0, 
	param1
	);
	ld.param.b32 	%r196, [retval0];
	} // callseq 7
$L__BB0_31:
	add.s32 	%r336, %r336, 8;
	add.s64 	%rd389, %rd389, 32;
	setp.eq.s32 	%p44, %r336, 0;
	mov.u32 	%r338, %r22;
	@%p44 bra 	$L__BB0_32;
	bra.uni 	$L__BB0_15;
$L__BB0_32:
	setp.eq.s32 	%p45, %r17, 0;
	@%p45 bra 	$L__BB0_53;
	add.s32 	%r198, %r17, -1;
	setp.lt.u32 	%p46, %r198, 3;
	@%p46 bra 	$L__BB0_43;
	add.s32 	%r199, %r338, %r31;
	mul.wide.u32 	%rd182, %r199, 4;
	add.s64 	%rd183, %rd2, %rd182;
	ld.global.nc.u32 	%r44, [%rd183];
	mul.wide.s32 	%rd184, %r44, 8;
	add.s64 	%rd185, %rd6, %rd184;
	ld.global.f64 	%fd27, [%rd185];
	add.f64 	%fd28, %fd441, %fd27;
	not.pred 	%p47, %p2;
	@%p47 bra 	$L__BB0_36;
	mov.b32 	%r200, 0;
	st.local.v2.u32 	[%rd8], {%r200, %r335};
	st.local.u32 	[%rd8+8], %r30;
	st.local.f64 	[%rd8+16], %fd28;
	st.local.u32 	[%rd8+24], %r44;
	st.local.f64 	[%rd8+32], %fd27;
	mov.u64 	%rd186, $str;
	cvta.global.u64 	%rd187, %rd186;
	add.u64 	%rd188, %SP, 0;
	{ // callseq 8, 0
	.param .b64 param0;
	st.param.b64 	[param0], %rd187;
	.param .b64 param1;
	st.param.b64 	[param1], %rd188;
	.param .b32 retval0;
	call.uni (retval0), 
	vprintf, 
	(
	param0, 
	param1
	);
	ld.param.b32 	%r201, [retval0];
	} // callseq 8
$L__BB0_36:
	cvt.u64.u32 	%rd189, %r31;
	cvt.u64.u32 	%rd190, %r338;
	add.s64 	%rd191, %rd190, %rd189;
	shl.b64 	%rd192, %rd191, 2;
	add.s64 	%rd19, %rd2, %rd192;
	ld.global.nc.u32 	%r45, [%rd19+4];
	mul.wide.s32 	%rd193, %r45, 8;
	add.s64 	%rd194, %rd6, %rd193;
	ld.global.f64 	%fd29, [%rd194];
	add.f64 	%fd30, %fd28, %fd29;
	@%p47 bra 	$L__BB0_38;
	mov.b32 	%r203, 0;
	st.local.v2.u32 	[%rd8], {%r203, %r335};
	st.local.u32 	[%rd8+8], %r30;
	st.local.f64 	[%rd8+16], %fd30;
	st.local.u32 	[%rd8+24], %r45;
	st.local.f64 	[%rd8+32], %fd29;
	mov.u64 	%rd195, $str;
	cvta.global.u64 	%rd196, %rd195;
	add.u64 	%rd197, %SP, 0;
	{ // callseq 9, 0
	.param .b64 param0;
	st.param.b64 	[param0], %rd196;
	.param .b64 param1;
	st.param.b64 	[param1], %rd197;
	.param .b32 retval0;
	call.uni (retval0), 
	vprintf, 
	(
	param0, 
	param1
	);
	ld.param.b32 	%r204, [retval0];
	} // callseq 9
$L__BB0_38:
	ld.global.nc.u32 	%r46, [%rd19+8];
	mul.wide.s32 	%rd198, %r46, 8;
	add.s64 	%rd199, %rd6, %rd198;
	ld.global.f64 	%fd31, [%rd199];
	add.f64 	%fd32, %fd30, %fd31;
	@%p47 bra 	$L__BB0_40;
	mov.b32 	%r206, 0;
	st.local.v2.u32 	[%rd8], {%r206, %r335};
	st.local.u32 	[%rd8+8], %r30;
	st.local.f64 	[%rd8+16], %fd32;
	st.local.u32 	[%rd8+24], %r46;
	st.local.f64 	[%rd8+32], %fd31;
	mov.u64 	%rd200, $str;
	cvta.global.u64 	%rd201, %rd200;
	add.u64 	%rd202, %SP, 0;
	{ // callseq 10, 0
	.param .b64 param0;
	st.param.b64 	[param0], %rd201;
	.param .b64 param1;
	st.param.b64 	[param1], %rd202;
	.param .b32 retval0;
	call.uni (retval0), 
	vprintf, 
	(
	param0, 
	param1
	);
	ld.param.b32 	%r207, [retval0];
	} // callseq 10
$L__BB0_40:
	ld.global.nc.u32 	%r47, [%rd19+12];
	mul.wide.s32 	%rd203, %r47, 8;
	add.s64 	%rd204, %rd6, %rd203;
	ld.global.f64 	%fd33, [%rd204];
	add.f64 	%fd441, %fd32, %fd33;
	@%p47 bra 	$L__BB0_42;
	mov.b32 	%r209, 0;
	st.local.v2.u32 	[%rd8], {%r209, %r335};
	st.local.u32 	[%rd8+8], %r30;
	st.local.f64 	[%rd8+16], %fd441;
	st.local.u32 	[%rd8+24], %r47;
	st.local.f64 	[%rd8+32], %fd33;
	mov.u64 	%rd205, $str;
	cvta.global.u64 	%rd206, %rd205;
	add.u64 	%rd207, %SP, 0;
	{ // callseq 11, 0
	.param .b64 param0;
	st.param.b64 	[param0], %rd206;
	.param .b64 param1;
	st.param.b64 	[param1], %rd207;
	.param .b32 retval0;
	call.uni (retval0), 
	vprintf, 
	(
	param0, 
	param1
	);
	ld.param.b32 	%r210, [retval0];
	} // callseq 11
$L__BB0_42:
	add.s32 	%r338, %r338, 4;
$L__BB0_43:
	setp.eq.s32 	%p51, %r18, 0;
	@%p51 bra 	$L__BB0_53;
	setp.eq.s32 	%p52, %r18, 1;
	@%p52 bra 	$L__BB0_50;
	add.s32 	%r212, %r338, %r31;
	mul.wide.u32 	%rd208, %r212, 4;
	add.s64 	%rd209, %rd2, %rd208;
	ld.global.nc.u32 	%r50, [%rd209];
	mul.wide.s32 	%rd210, %r50, 8;
	add.s64 	%rd211, %rd6, %rd210;
	ld.global.f64 	%fd37, [%rd211];
	add.f64 	%fd38, %fd441, %fd37;
	not.pred 	%p53, %p2;
	@%p53 bra 	$L__BB0_47;
	mov.b32 	%r213, 0;
	st.local.v2.u32 	[%rd8], {%r213, %r335};
	st.local.u32 	[%rd8+8], %r30;
	st.local.f64 	[%rd8+16], %fd38;
	st.local.u32 	[%rd8+24], %r50;
	st.local.f64 	[%rd8+32], %fd37;
	mov.u64 	%rd212, $str;
	cvta.global.u64 	%rd213, %rd212;
	add.u64 	%rd214, %SP, 0;
	{ // callseq 12, 0
	.param .b64 param0;
	st.param.b64 	[param0], %rd213;
	.param .b64 param1;
	st.param.b64 	[param1], %rd214;
	.param .b32 retval0;
	call.uni (retval0), 
	vprintf, 
	(
	param0, 
	param1
	);
	ld.param.b32 	%r214, [retval0];
	} // callseq 12
$L__BB0_47:
	cvt.u64.u32 	%rd215, %r31;
	cvt.u64.u32 	%rd216, %r338;
	add.s64 	%rd217, %rd216, %rd215;
	shl.b64 	%rd218, %rd217, 2;
	add.s64 	%rd219, %rd2, %rd218;
	ld.global.nc.u32 	%r51, [%rd219+4];
	mul.wide.s32 	%rd220, %r51, 8;
	add.s64 	%rd221, %rd6, %rd220;
	ld.global.f64 	%fd39, [%rd221];
	add.f64 	%fd441, %fd38, %fd39;
	@%p53 bra 	$L__BB0_49;
	mov.b32 	%r216, 0;
	st.local.v2.u32 	[%rd8], {%r216, %r335};
	st.local.u32 	[%rd8+8], %r30;
	st.local.f64 	[%rd8+16], %fd441;
	st.local.u32 	[%rd8+24], %r51;
	st.local.f64 	[%rd8+32], %fd39;
	mov.u64 	%rd222, $str;
	cvta.global.u64 	%rd223, %rd222;
	add.u64 	%rd224, %SP, 0;
	{ // callseq 13, 0
	.param .b64 param0;
	st.param.b64 	[param0], %rd223;
	.param .b64 param1;
	st.param.b64 	[param1], %rd224;
	.param .b32 retval0;
	call.uni (retval0), 
	vprintf, 
	(
	param0, 
	param1
	);
	ld.param.b32 	%r217, [retval0];
	} // callseq 13
$L__BB0_49:
	add.s32 	%r338, %r338, 2;
$L__BB0_50:
	setp.eq.s32 	%p55, %r23, 0;
	@%p55 bra 	$L__BB0_53;
	add.s32 	%r219, %r338, %r31;
	mul.wide.u32 	%rd225, %r219, 4;
	add.s64 	%rd226, %rd2, %rd225;
	ld.global.nc.u32 	%r54, [%rd226];
	mul.wide.s32 	%rd227, %r54, 8;
	add.s64 	%rd228, %rd6, %rd227;
	ld.global.f64 	%fd43, [%rd228];
	add.f64 	%fd441, %fd441, %fd43;
	not.pred 	%p56, %p2;
	@%p56 bra 	$L__BB0_53;
	mov.b32 	%r220, 0;
	st.local.v2.u32 	[%rd8], {%r220, %r335};
	st.local.u32 	[%rd8+8], %r30;
	st.local.f64 	[%rd8+16], %fd441;
	st.local.u32 	[%rd8+24], %r54;
	st.local.f64 	[%rd8+32], %fd43;
	mov.u64 	%rd229, $str;
	cvta.global.u64 	%rd230, %rd229;
	add.u64 	%rd231, %SP, 0;
	{ // callseq 14, 0
	.param .b64 param0;
	st.param.b64 	[param0], %rd230;
	.param .b64 param1;
	st.param.b64 	[param1], %rd231;
	.param .b32 retval0;
	call.uni (retval0), 
	vprintf, 
	(
	param0, 
	param1
	);
	ld.param.b32 	%r221, [retval0];
	} // callseq 14
$L__BB0_53:
	mul.wide.s32 	%rd232, %r30, 8;
	add.s64 	%rd233, %rd6, %rd232;
	ld.global.f64 	%fd46, [%rd233];
	setp.eq.s32 	%p57, %r115, 4;
	@%p57 bra 	$L__BB0_54;
	bra.uni 	$L__BB0_56;
$L__BB0_54:
	fma.rn.f64 	%fd444, %fd46, 0dC010000000000000, %fd441;
$L__BB0_55:
	mul.wide.s32 	%rd234, %r30, 8;
	add.s64 	%rd235, %rd3, %rd234;
	st.global.f64 	[%rd235], %fd444;
	add.s32 	%r335, %r335, %r2;
	setp.lt.s32 	%p59, %r335, %r112;
	@%p59 bra 	$L__BB0_13;
	bra.uni 	$L__BB0_78;
$L__BB0_56:
	setp.eq.s32 	%p58, %r115, 6;
	@%p58 bra 	$L__BB0_57;
	bra.uni 	$L__BB0_55;
$L__BB0_57:
	fma.rn.f64 	%fd171, %fd46, 0dC018000000000000, %fd441;
	add.f64 	%fd172, %fd171, %fd171;
	div.rn.f64 	%fd444, %fd172, 0d4008000000000000;
	bra.uni 	$L__BB0_55;
$L__BB0_58:
	setp.eq.s32 	%p15, %r115, 6;
	@%p15 bra 	$L__BB0_66;
	setp.ne.s32 	%p16, %r115, 4;
	@%p16 bra 	$L__BB0_72;
	setp.eq.s32 	%p22, %r19, 0;
	mov.u32 	%r340, %r1;
	@%p22 bra 	$L__BB0_64;
	setp.eq.s32 	%p23, %r19, 1;
	ld.global.nc.u32 	%r153, [%rd9];
	mul.wide.s32 	%rd87, %r153, 8;
	add.s64 	%rd88, %rd6, %rd87;
	ld.global.f64 	%fd151, [%rd88];
	fma.rn.f64 	%fd444, %fd151, 0dC010000000000000, 0d0000000000000000;
	add.s64 	%rd89, %rd3, %rd87;
	st.global.f64 	[%rd89], %fd444;
	mov.u32 	%r340, %r12;
	@%p23 bra 	$L__BB0_64;
	setp.eq.s32 	%p24, %r19, 2;
	ld.global.nc.u32 	%r154, [%rd10];
	mul.wide.s32 	%rd90, %r154, 8;
	add.s64 	%rd91, %rd6, %rd90;
	ld.global.f64 	%fd152, [%rd91];
	fma.rn.f64 	%fd444, %fd152, 0dC010000000000000, 0d0000000000000000;
	add.s64 	%rd92, %rd3, %rd90;
	st.global.f64 	[%rd92], %fd444;
	mov.u32 	%r340, %r20;
	@%p24 bra 	$L__BB0_64;
	ld.global.nc.u32 	%r155, [%rd11];
	mul.wide.s32 	%rd93, %r155, 8;
	add.s64 	%rd94, %rd6, %rd93;
	ld.global.f64 	%fd153, [%rd94];
	fma.rn.f64 	%fd444, %fd153, 0dC010000000000000, 0d0000000000000000;
	add.s64 	%rd95, %rd3, %rd93;
	st.global.f64 	[%rd95], %fd444;
	mov.u32 	%r340, %r21;
$L__BB0_64:
	setp.lt.u32 	%p25, %r13, 3;
	@%p25 bra 	$L__BB0_78;
$L__BB0_65:
	mul.wide.u32 	%rd96, %r340, 4;
	add.s64 	%rd97, %rd7, %rd96;
	ld.global.nc.u32 	%r156, [%rd97];
	mul.wide.s32 	%rd98, %r156, 8;
	add.s64 	%rd99, %rd6, %rd98;
	ld.global.f64 	%fd154, [%rd99];
	mul.f64 	%fd155, %fd154, 0d4010000000000000;
	mov.f64 	%fd156, 0d0000000000000000;
	sub.f64 	%fd157, %fd156, %fd155;
	add.s64 	%rd100, %rd3, %rd98;
	st.global.f64 	[%rd100], %fd157;
	add.s32 	%r157, %r340, %r2;
	mul.wide.u32 	%rd101, %r157, 4;
	add.s64 	%rd102, %rd7, %rd101;
	ld.global.nc.u32 	%r158, [%rd102];
	mul.wide.s32 	%rd103, %r158, 8;
	add.s64 	%rd104, %rd6, %rd103;
	ld.global.f64 	%fd158, [%rd104];
	mul.f64 	%fd159, %fd158, 0d4010000000000000;
	sub.f64 	%fd160, %fd156, %fd159;
	add.s64 	%rd105, %rd3, %rd103;
	st.global.f64 	[%rd105], %fd160;
	add.s32 	%r159, %r157, %r2;
	mul.wide.u32 	%rd106, %r159, 4;
	add.s64 	%rd107, %rd7, %rd106;
	ld.global.nc.u32 	%r160, [%rd107];
	mul.wide.s32 	%rd108, %r160, 8;
	add.s64 	%rd109, %rd6, %rd108;
	ld.global.f64 	%fd161, [%rd109];
	mul.f64 	%fd162, %fd161, 0d4010000000000000;
	sub.f64 	%fd163, %fd156, %fd162;
	add.s64 	%rd110, %rd3, %rd108;
	st.global.f64 	[%rd110], %fd163;
	add.s32 	%r161, %r159, %r2;
	mul.wide.u32 	%rd111, %r161, 4;
	add.s64 	%rd112, %rd7, %rd111;
	ld.global.nc.u32 	%r162, [%rd112];
	mul.wide.s32 	%rd113, %r162, 8;
	add.s64 	%rd114, %rd6, %rd113;
	ld.global.f64 	%fd164, [%rd114];
	mul.f64 	%fd165, %fd164, 0d4010000000000000;
	sub.f64 	%fd444, %fd156, %fd165;
	add.s64 	%rd115, %rd3, %rd113;
	st.global.f64 	[%rd115], %fd444;
	add.s32 	%r340, %r161, %r2;
	setp.lt.s32 	%p26, %r340, %r112;
	@%p26 bra 	$L__BB0_65;
	bra.uni 	$L__BB0_78;
$L__BB0_66:
	setp.eq.s32 	%p17, %r19, 0;
	mov.u32 	%r342, %r1;
	@%p17 bra 	$L__BB0_70;
	setp.eq.s32 	%p18, %r19, 1;
	ld.global.nc.u32 	%r143, [%rd9];
	mul.wide.s32 	%rd58, %r143, 8;
	add.s64 	%rd59, %rd6, %rd58;
	ld.global.f64 	%fd121, [%rd59];
	fma.rn.f64 	%fd122, %fd121, 0dC018000000000000, 0d0000000000000000;
	add.f64 	%fd123, %fd122, %fd122;
	div.rn.f64 	%fd444, %fd123, 0d4008000000000000;
	add.s64 	%rd60, %rd3, %rd58;
	st.global.f64 	[%rd60], %fd444;
	mov.u32 	%r342, %r12;
	@%p18 bra 	$L__BB0_70;
	setp.eq.s32 	%p19, %r19, 2;
	ld.global.nc.u32 	%r144, [%rd10];
	mul.wide.s32 	%rd61, %r144, 8;
	add.s64 	%rd62, %rd6, %rd61;
	ld.global.f64 	%fd124, [%rd62];
	fma.rn.f64 	%fd125, %fd124, 0dC018000000000000, 0d0000000000000000;
	add.f64 	%fd126, %fd125, %fd125;
	div.rn.f64 	%fd444, %fd126, 0d4008000000000000;
	add.s64 	%rd63, %rd3, %rd61;
	st.global.f64 	[%rd63], %fd444;
	mov.u32 	%r342, %r20;
	@%p19 bra 	$L__BB0_70;
	ld.global.nc.u32 	%r145, [%rd11];
	mul.wide.s32 	%rd64, %r145, 8;
	add.s64 	%rd65, %rd6, %rd64;
	ld.global.f64 	%fd127, [%rd65];
	fma.rn.f64 	%fd128, %fd127, 0dC018000000000000, 0d0000000000000000;
	add.f64 	%fd129, %fd128, %fd128;
	div.rn.f64 	%fd444, %fd129, 0d4008000000000000;
	add.s64 	%rd66, %rd3, %rd64;
	st.global.f64 	[%rd66], %fd444;
	mov.u32 	%r342, %r21;
$L__BB0_70:
	setp.lt.u32 	%p20, %r13, 3;
	@%p20 bra 	$L__BB0_78;
$L__BB0_71:
	mul.wide.u32 	%rd67, %r342, 4;
	add.s64 	%rd68, %rd7, %rd67;
	ld.global.nc.u32 	%r146, [%rd68];
	mul.wide.s32 	%rd69, %r146, 8;
	add.s64 	%rd70, %rd6, %rd69;
	ld.global.f64 	%fd130, [%rd70];
	mul.f64 	%fd131, %fd130, 0d4018000000000000;
	mov.f64 	%fd132, 0d0000000000000000;
	sub.f64 	%fd133, %fd132, %fd131;
	add.f64 	%fd134, %fd133, %fd133;
	div.rn.f64 	%fd135, %fd134, 0d4008000000000000;
	add.s64 	%rd71, %rd3, %rd69;
	st.global.f64 	[%rd71], %fd135;
	add.s32 	%r147, %r342, %r2;
	mul.wide.u32 	%rd72, %r147, 4;
	add.s64 	%rd73, %rd7, %rd72;
	ld.global.nc.u32 	%r148, [%rd73];
	mul.wide.s32 	%rd74, %r148, 8;
	add.s64 	%rd75, %rd6, %rd74;
	ld.global.f64 	%fd136, [%rd75];
	mul.f64 	%fd137, %fd136, 0d4018000000000000;
	sub.f64 	%fd138, %fd132, %fd137;
	add.f64 	%fd139, %fd138, %fd138;
	div.rn.f64 	%fd140, %fd139, 0d4008000000000000;
	add.s64 	%rd76, %rd3, %rd74;
	st.global.f64 	[%rd76], %fd140;
	add.s32 	%r149, %r147, %r2;
	mul.wide.u32 	%rd77, %r149, 4;
	add.s64 	%rd78, %rd7, %rd77;
	ld.global.nc.u32 	%r150, [%rd78];
	mul.wide.s32 	%rd79, %r150, 8;
	add.s64 	%rd80, %rd6, %rd79;
	ld.global.f64 	%fd141, [%rd80];
	mul.f64 	%fd142, %fd141, 0d4018000000000000;
	sub.f64 	%fd143, %fd132, %fd142;
	add.f64 	%fd144, %fd143, %fd143;
	div.rn.f64 	%fd145, %fd144, 0d4008000000000000;
	add.s64 	%rd81, %rd3, %rd79;
	st.global.f64 	[%rd81], %fd145;
	add.s32 	%r151, %r149, %r2;
	mul.wide.u32 	%rd82, %r151, 4;
	add.s64 	%rd83, %rd7, %rd82;
	ld.global.nc.u32 	%r152, [%rd83];
	mul.wide.s32 	%rd84, %r152, 8;
	add.s64 	%rd85, %rd6, %rd84;
	ld.global.f64 	%fd146, [%rd85];
	mul.f64 	%fd147, %fd146, 0d4018000000000000;
	sub.f64 	%fd148, %fd132, %fd147;
	add.f64 	%fd149, %fd148, %fd148;
	div.rn.f64 	%fd444, %fd149, 0d4008000000000000;
	add.s64 	%rd86, %rd3, %rd84;
	st.global.f64 	[%rd86], %fd444;
	add.s32 	%r342, %r151, %r2;
	setp.lt.s32 	%p21, %r342, %r112;
	@%p21 bra 	$L__BB0_71;
	bra.uni 	$L__BB0_78;
$L__BB0_72:
	setp.eq.s32 	%p27, %r19, 0;
	mov.u32 	%r344, %r1;
	@%p27 bra 	$L__BB0_76;
	setp.eq.s32 	%p28, %r19, 1;
	ld.global.nc.u32 	%r163, [%rd9];
	mul.wide.s32 	%rd116, %r163, 8;
	add.s64 	%rd117, %rd3, %rd116;
	st.global.f64 	[%rd117], %fd444;
	mov.u32 	%r344, %r12;
	@%p28 bra 	$L__BB0_76;
	setp.eq.s32 	%p29, %r19, 2;
	ld.global.nc.u32 	%r164, [%rd10];
	mul.wide.s32 	%rd118, %r164, 8;
	add.s64 	%rd119, %rd3, %rd118;
	st.global.f64 	[%rd119], %fd444;
	mov.u32 	%r344, %r20;
	@%p29 bra 	$L__BB0_76;
	ld.global.nc.u32 	%r165, [%rd11];
	mul.wide.s32 	%rd120, %r165, 8;
	add.s64 	%rd121, %rd3, %rd120;
	st.global.f64 	[%rd121], %fd444;
	mov.u32 	%r344, %r21;
$L__BB0_76:
	setp.lt.u32 	%p30, %r13, 3;
	@%p30 bra 	$L__BB0_78;
$L__BB0_77:
	mul.wide.u32 	%rd122, %r344, 4;
	add.s64 	%rd123, %rd7, %rd122;
	ld.global.nc.u32 	%r166, [%rd123];
	mul.wide.s32 	%rd124, %r166, 8;
	add.s64 	%rd125, %rd3, %rd124;
	st.global.f64 	[%rd125], %fd444;
	add.s32 	%r167, %r344, %r2;
	mul.wide.u32 	%rd126, %r167, 4;
	add.s64 	%rd127, %rd7, %rd126;
	ld.global.nc.u32 	%r168, [%rd127];
	mul.wide.s32 	%rd128, %r168, 8;
	add.s64 	%rd129, %rd3, %rd128;
	st.global.f64 	[%rd129], %fd444;
	add.s32 	%r169, %r167, %r2;
	mul.wide.u32 	%rd130, %r169, 4;
	add.s64 	%rd131, %rd7, %rd130;
	ld.global.nc.u32 	%r170, [%rd131];
	mul.wide.s32 	%rd132, %r170, 8;
	add.s64 	%rd133, %rd3, %rd132;
	st.global.f64 	[%rd133], %fd444;
	add.s32 	%r171, %r169, %r2;
	mul.wide.u32 	%rd134, %r171, 4;
	add.s64 	%rd135, %rd7, %rd134;
	ld.global.nc.u32 	%r172, [%rd135];
	mul.wide.s32 	%rd136, %r172, 8;
	add.s64 	%rd137, %rd3, %rd136;
	st.global.f64 	[%rd137], %fd444;
	add.s32 	%r344, %r171, %r2;
	setp.lt.s32 	%p31, %r344, %r112;
	@%p31 bra 	$L__BB0_77;
$L__BB0_78:
	bar.sync 	0;
	@%p13 bra 	$L__BB0_84;
	setp.eq.s32 	%p61, %r19, 0;
	mov.u32 	%r346, %r1;
	@%p61 bra 	$L__BB0_83;
	setp.eq.s32 	%p62, %r19, 1;
	ld.global.nc.u32 	%r223, [%rd9];
	mul.wide.s32 	%rd236, %r223, 8;
	add.s64 	%rd237, %rd3, %rd236;
	ld.global.f64 	%fd173, [%rd237];
	add.s64 	%rd238, %rd6, %rd236;
	ld.global.f64 	%fd174, [%rd238];
	fma.rn.f64 	%fd175, %fd112, %fd173, %fd174;
	max.f64 	%fd176, %fd175, 0d0000000000000000;
	st.global.f64 	[%rd238], %fd176;
	mov.u32 	%r346, %r12;
	@%p62 bra 	$L__BB0_83;
	setp.eq.s32 	%p63, %r19, 2;
	ld.global.nc.u32 	%r224, [%rd10];
	mul.wide.s32 	%rd239, %r224, 8;
	add.s64 	%rd240, %rd3, %rd239;
	ld.global.f64 	%fd177, [%rd240];
	add.s64 	%rd241, %rd6, %rd239;
	ld.global.f64 	%fd178, [%rd241];
	fma.rn.f64 	%fd179, %fd112, %fd177, %fd178;
	max.f64 	%fd180, %fd179, 0d0000000000000000;
	st.global.f64 	[%rd241], %fd180;
	mov.u32 	%r346, %r20;
	@%p63 bra 	$L__BB0_83;
	ld.global.nc.u32 	%r225, [%rd11];
	mul.wide.s32 	%rd242, %r225, 8;
	add.s64 	%rd243, %rd3, %rd242;
	ld.global.f64 	%fd181, [%rd243];
	add.s64 	%rd244, %rd6, %rd242;
	ld.global.f64 	%fd182, [%rd244];
	fma.rn.f64 	%fd183, %fd112, %fd181, %fd182;
	max.f64 	%fd184, %fd183, 0d0000000000000000;
	st.global.f64 	[%rd244], %fd184;
	mov.u32 	%r346, %r21;
$L__BB0_83:
	setp.lt.u32 	%p64, %r13, 3;
	@%p64 bra 	$L__BB0_84;
	bra.uni 	$L__BB0_146;
$L__BB0_84:
	setp.ge.s32 	%p66, %r1, %r113;
	@%p66 bra 	$L__BB0_91;
	and.b32  	%r65, %r14, 3;
	setp.eq.s32 	%p67, %r65, 3;
	mov.u32 	%r347, %r1;
	@%p67 bra 	$L__BB0_89;
	setp.eq.s32 	%p68, %r65, 0;
	ld.global.nc.u32 	%r233, [%rd12];
	ld.global.nc.u32 	%r234, [%rd13];
	mul.wide.s32 	%rd265, %r234, 8;
	add.s64 	%rd266, %rd3, %rd265;
	ld.global.f64 	%fd201, [%rd266];
	mul.wide.s32 	%rd267, %r233, 8;
	add.s64 	%rd268, %rd6, %rd267;
	ld.global.f64 	%fd202, [%rd268];
	fma.rn.f64 	%fd203, %fd112, %fd201, %fd202;
	max.f64 	%fd204, %fd203, 0d0000000000000000;
	st.global.f64 	[%rd268], %fd204;
	mov.u32 	%r347, %r12;
	@%p68 bra 	$L__BB0_89;
	setp.eq.s32 	%p69, %r65, 1;
	ld.global.nc.u32 	%r235, [%rd14];
	ld.global.nc.u32 	%r236, [%rd15];
	mul.wide.s32 	%rd269, %r236, 8;
	add.s64 	%rd270, %rd3, %rd269;
	ld.global.f64 	%fd205, [%rd270];
	mul.wide.s32 	%rd271, %r235, 8;
	add.s64 	%rd272, %rd6, %rd271;
	ld.global.f64 	%fd206, [%rd272];
	fma.rn.f64 	%fd207, %fd112, %fd205, %fd206;
	max.f64 	%fd208, %fd207, 0d0000000000000000;
	st.global.f64 	[%rd272], %fd208;
	mov.u32 	%r347, %r20;
	@%p69 bra 	$L__BB0_89;
	mul.wide.s32 	%rd273, %r2, 4;
	add.s64 	%rd274, %rd14, %rd273;
	ld.global.nc.u32 	%r237, [%rd274];
	add.s64 	%rd275, %rd15, %rd273;
	ld.global.nc.u32 	%r238, [%rd275];
	mul.wide.s32 	%rd276, %r238, 8;
	add.s64 	%rd277, %rd3, %rd276;
	ld.global.f64 	%fd209, [%rd277];
	mul.wide.s32 	%rd278, %r237, 8;
	add.s64 	%rd279, %rd6, %rd278;
	ld.global.f64 	%fd210, [%rd279];
	fma.rn.f64 	%fd211, %fd112, %fd209, %fd210;
	max.f64 	%fd212, %fd211, 0d0000000000000000;
	st.global.f64 	[%rd279], %fd212;
	mov.u32 	%r347, %r21;
$L__BB0_89:
	setp.lt.u32 	%p70, %r14, 3;
	@%p70 bra 	$L__BB0_91;
$L__BB0_90:
	mul.wide.u32 	%rd280, %r347, 4;
	add.s64 	%rd281, %rd5, %rd280;
	ld.global.nc.u32 	%r239, [%rd281];
	add.s64 	%rd282, %rd4, %rd280;
	ld.global.nc.u32 	%r240, [%rd282];
	mul.wide.s32 	%rd283, %r240, 8;
	add.s64 	%rd284, %rd3, %rd283;
	ld.global.f64 	%fd213, [%rd284];
	mul.wide.s32 	%rd285, %r239, 8;
	add.s64 	%rd286, %rd6, %rd285;
	ld.global.f64 	%fd214, [%rd286];
	fma.rn.f64 	%fd215, %fd112, %fd213, %fd214;
	max.f64 	%fd216, %fd215, 0d0000000000000000;
	st.global.f64 	[%rd286], %fd216;
	add.s32 	%r241, %r347, %r2;
	mul.wide.u32 	%rd287, %r241, 4;
	add.s64 	%rd288, %rd5, %rd287;
	ld.global.nc.u32 	%r242, [%rd288];
	add.s64 	%rd289, %rd4, %rd287;
	ld.global.nc.u32 	%r243, [%rd289];
	mul.wide.s32 	%rd290, %r243, 8;
	add.s64 	%rd291, %rd3, %rd290;
	ld.global.f64 	%fd217, [%rd291];
	mul.wide.s32 	%rd292, %r242, 8;
	add.s64 	%rd293, %rd6, %rd292;
	ld.global.f64 	%fd218, [%rd293];
	fma.rn.f64 	%fd219, %fd112, %fd217, %fd218;
	max.f64 	%fd220, %fd219, 0d0000000000000000;
	st.global.f64 	[%rd293], %fd220;
	add.s32 	%r244, %r241, %r2;
	mul.wide.u32 	%rd294, %r244, 4;
	add.s64 	%rd295, %rd5, %rd294;
	ld.global.nc.u32 	%r245, [%rd295];
	add.s64 	%rd296, %rd4, %rd294;
	ld.global.nc.u32 	%r246, [%rd296];
	mul.wide.s32 	%rd297, %r246, 8;
	add.s64 	%rd298, %rd3, %rd297;
	ld.global.f64 	%fd221, [%rd298];
	mul.wide.s32 	%rd299, %r245, 8;
	add.s64 	%rd300, %rd6, %rd299;
	ld.global.f64 	%fd222, [%rd300];
	fma.rn.f64 	%fd223, %fd112, %fd221, %fd222;
	max.f64 	%fd224, %fd223, 0d0000000000000000;
	st.global.f64 	[%rd300], %fd224;
	add.s32 	%r247, %r244, %r2;
	mul.wide.u32 	%rd301, %r247, 4;
	add.s64 	%rd302, %rd5, %rd301;
	ld.global.nc.u32 	%r248, [%rd302];
	add.s64 	%rd303, %rd4, %rd301;
	ld.global.nc.u32 	%r249, [%rd303];
	mul.wide.s32 	%rd304, %r249, 8;
	add.s64 	%rd305, %rd3, %rd304;
	ld.global.f64 	%fd225, [%rd305];
	mul.wide.s32 	%rd306, %r248, 8;
	add.s64 	%rd307, %rd6, %rd306;
	ld.global.f64 	%fd226, [%rd307];
	fma.rn.f64 	%fd227, %fd112, %fd225, %fd226;
	max.f64 	%fd228, %fd227, 0d0000000000000000;
	st.global.f64 	[%rd307], %fd228;
	add.s32 	%r347, %r247, %r2;
	setp.lt.s32 	%p71, %r347, %r113;
	@%p71 bra 	$L__BB0_90;
$L__BB0_91:
	setp.ne.s32 	%p72, %r1, 0;
	bar.sync 	0;
	@%p72 bra 	$L__BB0_142;
	setp.lt.s32 	%p73, %r112, 1;
	mov.f64 	%fd452, 0d0000000000000000;
	@%p73 bra 	$L__BB0_106;
	setp.lt.u32 	%p74, %r112, 16;
	mov.f64 	%fd452, 0d0000000000000000;
	mov.b32 	%r352, 0;
	@%p74 bra 	$L__BB0_96;
	mov.f64 	%fd452, 0d0000000000000000;
	mov.b32 	%r350, 0;
$L__BB0_95:
	.pragma "nounroll";
	mul.wide.u32 	%rd308, %r350, 4;
	add.s64 	%rd309, %rd7, %rd308;
	ld.global.nc.u32 	%r252, [%rd309];
	mul.wide.s32 	%rd310, %r252, 8;
	add.s64 	%rd311, %rd6, %rd310;
	ld.global.f64 	%fd233, [%rd311];
	setp.gt.f64 	%p75, %fd233, 0d0000000000000000;
	add.f64 	%fd234, %fd452, %fd233;
	selp.f64 	%fd235, %fd234, %fd452, %p75;
	ld.global.nc.u32 	%r253, [%rd309+4];
	mul.wide.s32 	%rd312, %r253, 8;
	add.s64 	%rd313, %rd6, %rd312;
	ld.global.f64 	%fd236, [%rd313];
	setp.gt.f64 	%p76, %fd236, 0d0000000000000000;
	add.f64 	%fd237, %fd235, %fd236;
	selp.f64 	%fd238, %fd237, %fd235, %p76;
	ld.global.nc.u32 	%r254, [%rd309+8];
	mul.wide.s32 	%rd314, %r254, 8;
	add.s64 	%rd315, %rd6, %rd314;
	ld.global.f64 	%fd239, [%rd315];
	setp.gt.f64 	%p77, %fd239, 0d0000000000000000;
	add.f64 	%fd240, %fd238, %fd239;
	selp.f64 	%fd241, %fd240, %fd238, %p77;
	ld.global.nc.u32 	%r255, [%rd309+12];
	mul.wide.s32 	%rd316, %r255, 8;
	add.s64 	%rd317, %rd6, %rd316;
	ld.global.f64 	%fd242, [%rd317];
	setp.gt.f64 	%p78, %fd242, 0d0000000000000000;
	add.f64 	%fd243, %fd241, %fd242;
	selp.f64 	%fd244, %fd243, %fd241, %p78;
	ld.global.nc.u32 	%r256, [%rd309+16];
	mul.wide.s32 	%rd318, %r256, 8;
	add.s64 	%rd319, %rd6, %rd318;
	ld.global.f64 	%fd245, [%rd319];
	setp.gt.f64 	%p79, %fd245, 0d0000000000000000;
	add.f64 	%fd246, %fd244, %fd245;
	selp.f64 	%fd247, %fd246, %fd244, %p79;
	ld.global.nc.u32 	%r257, [%rd309+20];
	mul.wide.s32 	%rd320, %r257, 8;
	add.s64 	%rd321, %rd6, %rd320;
	ld.global.f64 	%fd248, [%rd321];
	setp.gt.f64 	%p80, %fd248, 0d0000000000000000;
	add.f64 	%fd249, %fd247, %fd248;
	selp.f64 	%fd250, %fd249, %fd247, %p80;
	ld.global.nc.u32 	%r258, [%rd309+24];
	mul.wide.s32 	%rd322, %r258, 8;
	add.s64 	%rd323, %rd6, %rd322;
	ld.global.f64 	%fd251, [%rd323];
	setp.gt.f64 	%p81, %fd251, 0d0000000000000000;
	add.f64 	%fd252, %fd250, %fd251;
	selp.f64 	%fd253, %fd252, %fd250, %p81;
	ld.global.nc.u32 	%r259, [%rd309+28];
	mul.wide.s32 	%rd324, %r259, 8;
	add.s64 	%rd325, %rd6, %rd324;
	ld.global.f64 	%fd254, [%rd325];
	setp.gt.f64 	%p82, %fd254, 0d0000000000000000;
	add.f64 	%fd255, %fd253, %fd254;
	selp.f64 	%fd256, %fd255, %fd253, %p82;
	ld.global.nc.u32 	%r260, [%rd309+32];
	mul.wide.s32 	%rd326, %r260, 8;
	add.s64 	%rd327, %rd6, %rd326;
	ld.global.f64 	%fd257, [%rd327];
	setp.gt.f64 	%p83, %fd257, 0d0000000000000000;
	add.f64 	%fd258, %fd256, %fd257;
	selp.f64 	%fd259, %fd258, %fd256, %p83;
	ld.global.nc.u32 	%r261, [%rd309+36];
	mul.wide.s32 	%rd328, %r261, 8;
	add.s64 	%rd329, %rd6, %rd328;
	ld.global.f64 	%fd260, [%rd329];
	setp.gt.f64 	%p84, %fd260, 0d0000000000000000;
	add.f64 	%fd261, %fd259, %fd260;
	selp.f64 	%fd262, %fd261, %fd259, %p84;
	ld.global.nc.u32 	%r262, [%rd309+40];
	mul.wide.s32 	%rd330, %r262, 8;
	add.s64 	%rd331, %rd6, %rd330;
	ld.global.f64 	%fd263, [%rd331];
	setp.gt.f64 	%p85, %fd263, 0d0000000000000000;
	add.f64 	%fd264, %fd262, %fd263;
	selp.f64 	%fd265, %fd264, %fd262, %p85;
	ld.global.nc.u32 	%r263, [%rd309+44];
	mul.wide.s32 	%rd332, %r263, 8;
	add.s64 	%rd333, %rd6, %rd332;
	ld.global.f64 	%fd266, [%rd333];
	setp.gt.f64 	%p86, %fd266, 0d0000000000000000;
	add.f64 	%fd267, %fd265, %fd266;
	selp.f64 	%fd268, %fd267, %fd265, %p86;
	ld.global.nc.u32 	%r264, [%rd309+48];
	mul.wide.s32 	%rd334, %r264, 8;
	add.s64 	%rd335, %rd6, %rd334;
	ld.global.f64 	%fd269, [%rd335];
	setp.gt.f64 	%p87, %fd269, 0d0000000000000000;
	add.f64 	%fd270, %fd268, %fd269;
	selp.f64 	%fd271, %fd270, %fd268, %p87;
	ld.global.nc.u32 	%r265, [%rd309+52];
	mul.wide.s32 	%rd336, %r265, 8;
	add.s64 	%rd337, %rd6, %rd336;
	ld.global.f64 	%fd272, [%rd337];
	setp.gt.f64 	%p88, %fd272, 0d0000000000000000;
	add.f64 	%fd273, %fd271, %fd272;
	selp.f64 	%fd274, %fd273, %fd271, %p88;
	ld.global.nc.u32 	%r266, [%rd309+56];
	mul.wide.s32 	%rd338, %r266, 8;
	add.s64 	%rd339, %rd6, %rd338;
	ld.global.f64 	%fd275, [%rd339];
	setp.gt.f64 	%p89, %fd275, 0d0000000000000000;
	add.f64 	%fd276, %fd274, %fd275;
	selp.f64 	%fd277, %fd276, %fd274, %p89;
	ld.global.nc.u32 	%r267, [%rd309+60];
	mul.wide.s32 	%rd340, %r267, 8;
	add.s64 	%rd341, %rd6, %rd340;
	ld.global.f64 	%fd278, [%rd341];
	setp.gt.f64 	%p90, %fd278, 0d0000000000000000;
	add.f64 	%fd279, %fd277, %fd278;
	selp.f64 	%fd452, %fd279, %fd277, %p90;
	add.s32 	%r350, %r350, 16;
	setp.ne.s32 	%p91, %r350, %r24;
	mov.u32 	%r352, %r24;
	@%p91 bra 	$L__BB0_95;
$L__BB0_96:
	setp.eq.s32 	%p92, %r15, 0;
	@%p92 bra 	$L__BB0_106;
	add.s32 	%r268, %r15, -1;
	setp.lt.u32 	%p93, %r268, 7;
	@%p93 bra 	$L__BB0_99;
	mul.wide.u32 	%rd342, %r352, 4;
	add.s64 	%rd343, %rd7, %rd342;
	ld.global.nc.u32 	%r269, [%rd343];
	mul.wide.s32 	%rd344, %r269, 8;
	add.s64 	%rd345, %rd6, %rd344;
	ld.global.f64 	%fd281, [%rd345];
	setp.gt.f64 	%p94, %fd281, 0d0000000000000000;
	add.f64 	%fd282, %fd452, %fd281;
	selp.f64 	%fd283, %fd282, %fd452, %p94;
	ld.global.nc.u32 	%r270, [%rd343+4];
	mul.wide.s32 	%rd346, %r270, 8;
	add.s64 	%rd347, %rd6, %rd346;
	ld.global.f64 	%fd284, [%rd347];
	setp.gt.f64 	%p95, %fd284, 0d0000000000000000;
	add.f64 	%fd285, %fd283, %fd284;
	selp.f64 	%fd286, %fd285, %fd283, %p95;
	ld.global.nc.u32 	%r271, [%rd343+8];
	mul.wide.s32 	%rd348, %r271, 8;
	add.s64 	%rd349, %rd6, %rd348;
	ld.global.f64 	%fd287, [%rd349];
	setp.gt.f64 	%p96, %fd287, 0d0000000000000000;
	add.f64 	%fd288, %fd286, %fd287;
	selp.f64 	%fd289, %fd288, %fd286, %p96;
	ld.global.nc.u32 	%r272, [%rd343+12];
	mul.wide.s32 	%rd350, %r272, 8;
	add.s64 	%rd351, %rd6, %rd350;
	ld.global.f64 	%fd290, [%rd351];
	setp.gt.f64 	%p97, %fd290, 0d0000000000000000;
	add.f64 	%fd291, %fd289, %fd290;
	selp.f64 	%fd292, %fd291, %fd289, %p97;
	ld.global.nc.u32 	%r273, [%rd343+16];
	mul.wide.s32 	%rd352, %r273, 8;
	add.s64 	%rd353, %rd6, %rd352;
	ld.global.f64 	%fd293, [%rd353];
	setp.gt.f64 	%p98, %fd293, 0d0000000000000000;
	add.f64 	%fd294, %fd292, %fd293;
	selp.f64 	%fd295, %fd294, %fd292, %p98;
	ld.global.nc.u32 	%r274, [%rd343+20];
	mul.wide.s32 	%rd354, %r274, 8;
	add.s64 	%rd355, %rd6, %rd354;
	ld.global.f64 	%fd296, [%rd355];
	setp.gt.f64 	%p99, %fd296, 0d0000000000000000;
	add.f64 	%fd297, %fd295, %fd296;
	selp.f64 	%fd298, %fd297, %fd295, %p99;
	ld.global.nc.u32 	%r275, [%rd343+24];
	mul.wide.s32 	%rd356, %r275, 8;
	add.s64 	%rd357, %rd6, %rd356;
	ld.global.f64 	%fd299, [%rd357];
	setp.gt.f64 	%p100, %fd299, 0d0000000000000000;
	add.f64 	%fd300, %fd298, %fd299;
	selp.f64 	%fd301, %fd300, %fd298, %p100;
	ld.global.nc.u32 	%r276, [%rd343+28];
	mul.wide.s32 	%rd358, %r276, 8;
	add.s64 	%rd359, %rd6, %rd358;
	ld.global.f64 	%fd302, [%rd359];
	setp.gt.f64 	%p101, %fd302, 0d0000000000000000;
	add.f64 	%fd303, %fd301, %fd302;
	selp.f64 	%fd452, %fd303, %fd301, %p101;
	add.s32 	%r352, %r352, 8;
$L__BB0_99:
	setp.eq.s32 	%p102, %r16, 0;
	@%p102 bra 	$L__BB0_106;
	add.s32 	%r277, %r16, -1;
	setp.lt.u32 	%p103, %r277, 3;
	@%p103 bra 	$L__BB0_102;
	mul.wide.u32 	%rd360, %r352, 4;
	add.s64 	%rd361, %rd7, %rd360;
	ld.global.nc.u32 	%r278, [%rd361];
	mul.wide.s32 	%rd362, %r278, 8;
	add.s64 	%rd363, %rd6, %rd362;
	ld.global.f64 	%fd305, [%rd363];
	setp.gt.f64 	%p104, %fd305, 0d0000000000000000;
	add.f64 	%fd306, %fd452, %fd305;
	selp.f64 	%fd307, %fd306, %fd452, %p104;
	ld.global.nc.u32 	%r279, [%rd361+4];
	mul.wide.s32 	%rd364, %r279, 8;
	add.s64 	%rd365, %rd6, %rd364;
	ld.global.f64 	%fd308, [%rd365];
	setp.gt.f64 	%p105, %fd308, 0d0000000000000000;
	add.f64 	%fd309, %fd307, %fd308;
	selp.f64 	%fd310, %fd309, %fd307, %p105;
	ld.global.nc.u32 	%r280, [%rd361+8];
	mul.wide.s32 	%rd366, %r280, 8;
	add.s64 	%rd367, %rd6, %rd366;
	ld.global.f64 	%fd311, [%rd367];
	setp.gt.f64 	%p106, %fd311, 0d0000000000000000;
	add.f64 	%fd312, %fd310, %fd311;
	selp.f64 	%fd313, %fd312, %fd310, %p106;
	ld.global.nc.u32 	%r281, [%rd361+12];
	mul.wide.s32 	%rd368, %r281, 8;
	add.s64 	%rd369, %rd6, %rd368;
	ld.global.f64 	%fd314, [%rd369];
	setp.gt.f64 	%p107, %fd314, 0d0000000000000000;
	add.f64 	%fd315, %fd313, %fd314;
	selp.f64 	%fd452, %fd315, %fd313, %p107;
	add.s32 	%r352, %r352, 4;
$L__BB0_102:
	setp.eq.s32 	%p108, %r25, 0;
	@%p108 bra 	$L__BB0_106;
	setp.eq.s32 	%p109, %r25, 1;
	mul.wide.u32 	%rd370, %r352, 4;
	add.s64 	%rd20, %rd7, %rd370;
	ld.global.nc.u32 	%r282, [%rd20];
	mul.wide.s32 	%rd371, %r282, 8;
	add.s64 	%rd372, %rd6, %rd371;
	ld.global.f64 	%fd316, [%rd372];
	setp.gt.f64 	%p110, %fd316, 0d0000000000000000;
	add.f64 	%fd317, %fd452, %fd316;
	selp.f64 	%fd452, %fd317, %fd452, %p110;
	@%p109 bra 	$L__BB0_106;
	setp.eq.s32 	%p111, %r25, 2;
	ld.global.nc.u32 	%r283, [%rd20+4];
	mul.wide.s32 	%rd373, %r283, 8;
	add.s64 	%rd374, %rd6, %rd373;
	ld.global.f64 	%fd318, [%rd374];
	setp.gt.f64 	%p112, %fd318, 0d0000000000000000;
	add.f64 	%fd319, %fd452, %fd318;
	selp.f64 	%fd452, %fd319, %fd452, %p112;
	@%p111 bra 	$L__BB0_106;
	ld.global.nc.u32 	%r284, [%rd20+8];
	mul.wide.s32 	%rd375, %r284, 8;
	add.s64 	%rd376, %rd6, %rd375;
	ld.global.f64 	%fd320, [%rd376];
	setp.gt.f64 	%p113, %fd320, 0d0000000000000000;
	add.f64 	%fd321, %fd452, %fd320;
	selp.f64 	%fd452, %fd321, %fd452, %p113;
$L__BB0_106:
	setp.le.f64 	%p115, %fd452, 0d0000000000000000;
	mov.f64 	%fd467, 0d0000000000000000;
	or.pred  	%p116, %p115, %p73;
	@%p116 bra 	$L__BB0_139;
	setp.eq.s32 	%p117, %r112, 1;
	mov.f64 	%fd467, 0d0000000000000000;
	mov.b64 	%rd390, 0;
	@%p117 bra 	$L__BB0_129;
	mov.f64 	%fd467, 0d0000000000000000;
	mov.b32 	%r354, 0;
$L__BB0_109:
	mul.wide.u32 	%rd378, %r354, 4;
	add.s64 	%rd21, %rd7, %rd378;
	ld.global.nc.u32 	%r286, [%rd21];
	mul.wide.s32 	%rd379, %r286, 8;
	add.s64 	%rd380, %rd6, %rd379;
	ld.global.f64 	%fd73, [%rd380];
	setp.leu.f64 	%p118, %fd73, 0d0000000000000000;
	@%p118 bra 	$L__BB0_118;
	div.rn.f64 	%fd74, %fd73, %fd452;
	{
	.reg .b32 %temp; 
	mov.b64 	{%temp, %r355}, %fd74;
	}
	{
	.reg .b32 %temp; 
	mov.b64 	{%r356, %temp}, %fd74;
	}
	setp.gt.s32 	%p119, %r355, 1048575;
	mov.b32 	%r357, -1023;
	mov.f64 	%fd454, %fd74;
	@%p119 bra 	$L__BB0_112;
	mul.f64 	%fd454, %fd74, 0d4350000000000000;
	{
	.reg .b32 %temp; 
	mov.b64 	{%temp, %r355}, %fd454;
	}
	{
	.reg .b32 %temp; 
	mov.b64 	{%r356, %temp}, %fd454;
	}
	mov.b32 	%r357, -1077;
$L__BB0_112:
	add.s32 	%r289, %r355, -1;
	setp.gt.u32 	%p120, %r289, 2146435070;
	@%p120 bra 	$L__BB0_116;
	shr.u32 	%r292, %r355, 20;
	add.s32 	%r358, %r357, %r292;
	and.b32  	%r293, %r355, 1048575;
	or.b32  	%r294, %r293, 1072693248;
	mov.b64 	%fd455, {%r356, %r294};
	setp.lt.u32 	%p122, %r294, 1073127583;
	@%p122 bra 	$L__BB0_115;
	{
	.reg .b32 %temp; 
	mov.b64 	{%r295, %temp}, %fd455;
	}
	{
	.reg .b32 %temp; 
	mov.b64 	{%temp, %r296}, %fd455;
	}
	add.s32 	%r297, %r296, -1048576;
	mov.b64 	%fd455, {%r295, %r297};
	add.s32 	%r358, %r358, 1;
$L__BB0_115:
	add.f64 	%fd327, %fd455, 0dBFF0000000000000;
	add.f64 	%fd328, %fd455, 0d3FF0000000000000;
	rcp.approx.ftz.f64 	%fd329, %fd328;
	neg.f64 	%fd330, %fd328;
	fma.rn.f64 	%fd331, %fd330, %fd329, 0d3FF0000000000000;
	fma.rn.f64 	%fd332, %fd331, %fd331, %fd331;
	fma.rn.f64 	%fd333, %fd332, %fd329, %fd329;
	mul.f64 	%fd334, %fd327, %fd333;
	fma.rn.f64 	%fd335, %fd327, %fd333, %fd334;
	mul.f64 	%fd336, %fd335, %fd335;
	fma.rn.f64 	%fd337, %fd336, 0d3EB1380B3AE80F1E, 0d3ED0EE258B7A8B04;
	fma.rn.f64 	%fd338, %fd337, %fd336, 0d3EF3B2669F02676F;
	fma.rn.f64 	%fd339, %fd338, %fd336, 0d3F1745CBA9AB0956;
	fma.rn.f64 	%fd340, %fd339, %fd336, 0d3F3C71C72D1B5154;
	fma.rn.f64 	%fd341, %fd340, %fd336, 0d3F624924923BE72D;
	fma.rn.f64 	%fd342, %fd341, %fd336, 0d3F8999999999A3C4;
	fma.rn.f64 	%fd343, %fd342, %fd336, 0d3FB5555555555554;
	sub.f64 	%fd344, %fd327, %fd335;
	add.f64 	%fd345, %fd344, %fd344;
	neg.f64 	%fd346, %fd335;
	fma.rn.f64 	%fd347, %fd346, %fd327, %fd345;
	mul.f64 	%fd348, %fd333, %fd347;
	mul.f64 	%fd349, %fd336, %fd343;
	fma.rn.f64 	%fd350, %fd349, %fd335, %fd348;
	xor.b32  	%r298, %r358, -2147483648;
	mov.b32 	%r299, 1127219200;
	mov.b64 	%fd351, {%r298, %r299};
	sub.f64 	%fd352, %fd351, %fd1;
	fma.rn.f64 	%fd353, %fd352, 0d3FE62E42FEFA39EF, %fd335;
	fma.rn.f64 	%fd354, %fd352, 0dBFE62E42FEFA39EF, %fd353;
	sub.f64 	%fd355, %fd354, %fd335;
	sub.f64 	%fd356, %fd350, %fd355;
	fma.rn.f64 	%fd357, %fd352, 0d3C7ABC9E3B39803F, %fd356;
	add.f64 	%fd456, %fd353, %fd357;
	bra.uni 	$L__BB0_117;
$L__BB0_116:
	fma.rn.f64 	%fd326, %fd454, 0d7FF0000000000000, 0d7FF0000000000000;
	{
	.reg .b32 %temp; 
	mov.b64 	{%temp, %r290}, %fd454;
	}
	and.b32  	%r291, %r290, 2147483647;
	setp.eq.s32 	%p121, %r291, 0;
	selp.f64 	%fd456, 0dFFF0000000000000, %fd326, %p121;
$L__BB0_117:
	mul.f64 	%fd358, %fd74, %fd456;
	sub.f64 	%fd467, %fd467, %fd358;
$L__BB0_118:
	ld.global.nc.u32 	%r300, [%rd21+4];
	mul.wide.s32 	%rd381, %r300, 8;
	add.s64 	%rd382, %rd6, %rd381;
	ld.global.f64 	%fd85, [%rd382];
	setp.leu.f64 	%p123, %fd85, 0d0000000000000000;
	@%p123 bra 	$L__BB0_127;
	div.rn.f64 	%fd86, %fd85, %fd452;
	{
	.reg .b32 %temp; 
	mov.b64 	{%temp, %r359}, %fd86;
	}
	{
	.reg .b32 %temp; 
	mov.b64 	{%r360, %temp}, %fd86;
	}
	setp.gt.s32 	%p124, %r359, 1048575;
	mov.b32 	%r361, -1023;
	mov.f64 	%fd458, %fd86;
	@%p124 bra 	$L__BB0_121;
	mul.f64 	%fd458, %fd86, 0d4350000000000000;
	{
	.reg .b32 %temp; 
	mov.b64 	{%temp, %r359}, %fd458;
	}
	{
	.reg .b32 %temp; 
	mov.b64 	{%r360, %temp}, %fd458;
	}
	mov.b32 	%r361, -1077;
$L__BB0_121:
	add.s32 	%r303, %r359, -1;
	setp.lt.u32 	%p125, %r303, 2146435071;
	@%p125 bra 	$L__BB0_123;
	fma.rn.f64 	%fd359, %fd458, 0d7FF0000000000000, 0d7FF0000000000000;
	{
	.reg .b32 %temp; 
	mov.b64 	{%temp, %r304}, %fd458;
	}
	and.b32  	%r305, %r304, 2147483647;
	setp.eq.s32 	%p126, %r305, 0;
	selp.f64 	%fd460, 0dFFF0000000000000, %fd359, %p126;
	bra.uni 	$L__BB0_126;
$L__BB0_123:
	shr.u32 	%r306, %r359, 20;
	add.s32 	%r362, %r361, %r306;
	and.b32  	%r307, %r359, 1048575;
	or.b32  	%r308, %r307, 1072693248;
	mov.b64 	%fd459, {%r360, %r308};
	setp.lt.u32 	%p127, %r308, 1073127583;
	@%p127 bra 	$L__BB0_125;
	{
	.reg .b32 %temp; 
	mov.b64 	{%r309, %temp}, %fd459;
	}
	{
	.reg .b32 %temp; 
	mov.b64 	{%temp, %r310}, %fd459;
	}
	add.s32 	%r311, %r310, -1048576;
	mov.b64 	%fd459, {%r309, %r311};
	add.s32 	%r362, %r362, 1;
$L__BB0_125:
	add.f64 	%fd360, %fd459, 0dBFF0000000000000;
	add.f64 	%fd361, %fd459, 0d3FF0000000000000;
	rcp.approx.ftz.f64 	%fd362, %fd361;
	neg.f64 	%fd363, %fd361;
	fma.rn.f64 	%fd364, %fd363, %fd362, 0d3FF0000000000000;
	fma.rn.f64 	%fd365, %fd364, %fd364, %fd364;
	fma.rn.f64 	%fd366, %fd365, %fd362, %fd362;
	mul.f64 	%fd367, %fd360, %fd366;
	fma.rn.f64 	%fd368, %fd360, %fd366, %fd367;
	mul.f64 	%fd369, %fd368, %fd368;
	fma.rn.f64 	%fd370, %fd369, 0d3EB1380B3AE80F1E, 0d3ED0EE258B7A8B04;
	fma.rn.f64 	%fd371, %fd370, %fd369, 0d3EF3B2669F02676F;
	fma.rn.f64 	%fd372, %fd371, %fd369, 0d3F1745CBA9AB0956;
	fma.rn.f64 	%fd373, %fd372, %fd369, 0d3F3C71C72D1B5154;
	fma.rn.f64 	%fd374, %fd373, %fd369, 0d3F624924923BE72D;
	fma.rn.f64 	%fd375, %fd374, %fd369, 0d3F8999999999A3C4;
	fma.rn.f64 	%fd376, %fd375, %fd369, 0d3FB5555555555554;
	sub.f64 	%fd377, %fd360, %fd368;
	add.f64 	%fd378, %fd377, %fd377;
	neg.f64 	%fd379, %fd368;
	fma.rn.f64 	%fd380, %fd379, %fd360, %fd378;
	mul.f64 	%fd381, %fd366, %fd380;
	mul.f64 	%fd382, %fd369, %fd376;
	fma.rn.f64 	%fd383, %fd382, %fd368, %fd381;
	xor.b32  	%r312, %r362, -2147483648;
	mov.b32 	%r313, 1127219200;
	mov.b64 	%fd384, {%r312, %r313};
	sub.f64 	%fd385, %fd384, %fd1;
	fma.rn.f64 	%fd386, %fd385, 0d3FE62E42FEFA39EF, %fd368;
	fma.rn.f64 	%fd387, %fd385, 0dBFE62E42FEFA39EF, %fd386;
	sub.f64 	%fd388, %fd387, %fd368;
	sub.f64 	%fd389, %fd383, %fd388;
	fma.rn.f64 	%fd390, %fd385, 0d3C7ABC9E3B39803F, %fd389;
	add.f64 	%fd460, %fd386, %fd390;
$L__BB0_126:
	mul.f64 	%fd391, %fd86, %fd460;
	sub.f64 	%fd467, %fd467, %fd391;
$L__BB0_127:
	add.s32 	%r354, %r354, 2;
	setp.ne.s32 	%p128, %r354, %r26;
	@%p128 bra 	$L__BB0_109;
	cvt.u64.u32 	%rd390, %r26;
$L__BB0_129:
	and.b32  	%r314, %r112, 1;
	setp.eq.b32 	%p129, %r314, 1;
	not.pred 	%p130, %p129;
	@%p130 bra 	$L__BB0_139;
	shl.b64 	%rd383, %rd390, 2;
	add.s64 	%rd384, %rd7, %rd383;
	ld.global.nc.u32 	%r315, [%rd384];
	mul.wide.s32 	%rd385, %r315, 8;
	add.s64 	%rd386, %rd6, %rd385;
	ld.global.f64 	%fd99, [%rd386];
	setp.leu.f64 	%p131, %fd99, 0d0000000000000000;
	@%p131 bra 	$L__BB0_139;
	div.rn.f64 	%fd100, %fd99, %fd452;
	{
	.reg .b32 %temp; 
	mov.b64 	{%temp, %r363}, %fd100;
	}
	{
	.reg .b32 %temp; 
	mov.b64 	{%r364, %temp}, %fd100;
	}
	setp.gt.s32 	%p132, %r363, 1048575;
	mov.b32 	%r365, -1023;
	mov.f64 	%fd464, %fd100;
	@%p132 bra 	$L__BB0_133;
	mul.f64 	%fd464, %fd100, 0d4350000000000000;
	{
	.reg .b32 %temp; 
	mov.b64 	{%temp, %r363}, %fd464;
	}
	{
	.reg .b32 %temp; 
	mov.b64 	{%r364, %temp}, %fd464;
	}
	mov.b32 	%r365, -1077;
$L__BB0_133:
	add.s32 	%r318, %r363, -1;
	setp.lt.u32 	%p133, %r318, 2146435071;
	@%p133 bra 	$L__BB0_135;
	fma.rn.f64 	%fd392, %fd464, 0d7FF0000000000000, 0d7FF0000000000000;
	{
	.reg .b32 %temp; 
	mov.b64 	{%temp, %r319}, %fd464;
	}
	and.b32  	%r320, %r319, 2147483647;
	setp.eq.s32 	%p134, %r320, 0;
	selp.f64 	%fd466, 0dFFF0000000000000, %fd392, %p134;
	bra.uni 	$L__BB0_138;
$L__BB0_135:
	shr.u32 	%r321, %r363, 20;
	add.s32 	%r366, %r365, %r321;
	and.b32  	%r322, %r363, 1048575;
	or.b32  	%r323, %r322, 1072693248;
	mov.b64 	%fd465, {%r364, %r323};
	setp.lt.u32 	%p135, %r323, 1073127583;
	@%p135 bra 	$L__BB0_137;
	{
	.reg .b32 %temp; 
	mov.b64 	{%r324, %temp}, %fd465;
	}
	{
	.reg .b32 %temp; 
	mov.b64 	{%temp, %r325}, %fd465;
	}
	add.s32 	%r326, %r325, -1048576;
	mov.b64 	%fd465, {%r324, %r326};
	add.s32 	%r366, %r366, 1;
$L__BB0_137:
	add.f64 	%fd393, %fd465, 0dBFF0000000000000;
	add.f64 	%fd394, %fd465, 0d3FF0000000000000;
	rcp.approx.ftz.f64 	%fd395, %fd394;
	neg.f64 	%fd396, %fd394;
	fma.rn.f64 	%fd397, %fd396, %fd395, 0d3FF0000000000000;
	fma.rn.f64 	%fd398, %fd397, %fd397, %fd397;
	fma.rn.f64 	%fd399, %fd398, %fd395, %fd395;
	mul.f64 	%fd400, %fd393, %fd399;
	fma.rn.f64 	%fd401, %fd393, %fd399, %fd400;
	mul.f64 	%fd402, %fd401, %fd401;
	fma.rn.f64 	%fd403, %fd402, 0d3EB1380B3AE80F1E, 0d3ED0EE258B7A8B04;
	fma.rn.f64 	%fd404, %fd403, %fd402, 0d3EF3B2669F02676F;
	fma.rn.f64 	%fd405, %fd404, %fd402, 0d3F1745CBA9AB0956;
	fma.rn.f64 	%fd406, %fd405, %fd402, 0d3F3C71C72D1B5154;
	fma.rn.f64 	%fd407, %fd406, %fd402, 0d3F624924923BE72D;
	fma.rn.f64 	%fd408, %fd407, %fd402, 0d3F8999999999A3C4;
	fma.rn.f64 	%fd409, %fd408, %fd402, 0d3FB5555555555554;
	sub.f64 	%fd410, %fd393, %fd401;
	add.f64 	%fd411, %fd410, %fd410;
	neg.f64 	%fd412, %fd401;
	fma.rn.f64 	%fd413, %fd412, %fd393, %fd411;
	mul.f64 	%fd414, %fd399, %fd413;
	mul.f64 	%fd415, %fd402, %fd409;
	fma.rn.f64 	%fd416, %fd415, %fd401, %fd414;
	xor.b32  	%r327, %r366, -2147483648;
	mov.b32 	%r328, 1127219200;
	mov.b64 	%fd417, {%r327, %r328};
	sub.f64 	%fd418, %fd417, %fd1;
	fma.rn.f64 	%fd419, %fd418, 0d3FE62E42FEFA39EF, %fd401;
	fma.rn.f64 	%fd420, %fd418, 0dBFE62E42FEFA39EF, %fd419;
	sub.f64 	%fd421, %fd420, %fd401;
	sub.f64 	%fd422, %fd416, %fd421;
	fma.rn.f64 	%fd423, %fd418, 0d3C7ABC9E3B39803F, %fd422;
	add.f64 	%fd466, %fd419, %fd423;
$L__BB0_138:
	mul.f64 	%fd424, %fd100, %fd466;
	sub.f64 	%fd467, %fd467, %fd424;
$L__BB0_139:
	ld.param.f64 	%fd430, [sepal_simulation_param_15];
	div.rn.f64 	%fd111, %fd467, %fd2;
	ld.shared.f64 	%fd425, [_ZZ16sepal_simulationE12prev_entropy];
	sub.f64 	%fd426, %fd111, %fd425;
	abs.f64 	%fd427, %fd426;
	setp.gtu.f64 	%p136, %fd427, %fd430;
	ld.shared.u8 	%rs3, [_ZZ16sepal_simulationE13has_converged];
	setp.ne.s16 	%p137, %rs3, 0;
	or.pred  	%p138, %p136, %p137;
	@%p138 bra 	$L__BB0_141;
	mov.b16 	%rs6, 1;
	st.shared.u8 	[_ZZ16sepal_simulationE13has_converged], %rs6;
	st.shared.u32 	[_ZZ16sepal_simulationE21convergence_iteration], %r334;
$L__BB0_141:
	st.shared.f64 	[_ZZ16sepal_simulationE12prev_entropy], %fd111;
$L__BB0_142:
	bar.sync 	0;
	ld.shared.u8 	%rs7, [_ZZ16sepal_simulationE13has_converged];
	setp.eq.s16 	%p139, %rs7, 0;
	add.s32 	%r334, %r334, 1;
	setp.lt.s32 	%p140, %r334, %r116;
	and.pred  	%p141, %p139, %p140;
	@%p141 bra 	$L__BB0_10;
$L__BB0_143:
	setp.ne.s32 	%p142, %r1, 0;
	@%p142 bra 	$L__BB0_145;
	ld.param.u64 	%rd388, [sepal_simulation_param_7];
	ld.shared.u8 	%rs8, [_ZZ16sepal_simulationE13has_converged];
	setp.eq.s16 	%p143, %rs8, 0;
	ld.shared.u32 	%r329, [_ZZ16sepal_simulationE21convergence_iteration];
	cvt.rn.f64.s32 	%fd428, %r329;
	selp.f64 	%fd429, 0dC12E847E00000000, %fd428, %p143;
	cvta.to.global.u64 	%rd387, %rd388;
	st.global.f64 	[%rd387], %fd429;
$L__BB0_145:
	ret;
$L__BB0_146:
	mul.wide.u32 	%rd245, %r346, 4;
	add.s64 	%rd246, %rd7, %rd245;
	ld.global.nc.u32 	%r226, [%rd246];
	mul.wide.s32 	%rd247, %r226, 8;
	add.s64 	%rd248, %rd3, %rd247;
	ld.global.f64 	%fd185, [%rd248];
	add.s64 	%rd249, %rd6, %rd247;
	ld.global.f64 	%fd186, [%rd249];
	fma.rn.f64 	%fd187, %fd112, %fd185, %fd186;
	max.f64 	%fd188, %fd187, 0d0000000000000000;
	st.global.f64 	[%rd249], %fd188;
	add.s32 	%r227, %r346, %r2;
	mul.wide.u32 	%rd250, %r227, 4;
	add.s64 	%rd251, %rd7, %rd250;
	ld.global.nc.u32 	%r228, [%rd251];
	mul.wide.s32 	%rd252, %r228, 8;
	add.s64 	%rd253, %rd3, %rd252;
	ld.global.f64 	%fd189, [%rd253];
	add.s64 	%rd254, %rd6, %rd252;
	ld.global.f64 	%fd190, [%rd254];
	fma.rn.f64 	%fd191, %fd112, %fd189, %fd190;
	max.f64 	%fd192, %fd191, 0d0000000000000000;
	st.global.f64 	[%rd254], %fd192;
	add.s32 	%r229, %r227, %r2;
	mul.wide.u32 	%rd255, %r229, 4;
	add.s64 	%rd256, %rd7, %rd255;
	ld.global.nc.u32 	%r230, [%rd256];
	mul.wide.s32 	%rd257, %r230, 8;
	add.s64 	%rd258, %rd3, %rd257;
	ld.global.f64 	%fd193, [%rd258];
	add.s64 	%rd259, %rd6, %rd257;
	ld.global.f64 	%fd194, [%rd259];
	fma.rn.f64 	%fd195, %fd112, %fd193, %fd194;
	max.f64 	%fd196, %fd195, 0d0000000000000000;
	st.global.f64 	[%rd259], %fd196;
	add.s32 	%r231, %r229, %r2;
	mul.wide.u32 	%rd260, %r231, 4;
	add.s64 	%rd261, %rd7, %rd260;
	ld.global.nc.u32 	%r232, [%rd261];
	mul.wide.s32 	%rd262, %r232, 8;
	add.s64 	%rd263, %rd3, %rd262;
	ld.global.f64 	%fd197, [%rd263];
	add.s64 	%rd264, %rd6, %rd262;
	ld.global.f64 	%fd198, [%rd264];
	fma.rn.f64 	%fd199, %fd112, %fd197, %fd198;
	max.f64 	%fd200, %fd199, 0d0000000000000000;
	st.global.f64 	[%rd264], %fd200;
	add.s32 	%r346, %r231, %r2;
	setp.lt.s32 	%p65, %r346, %r112;
	@%p65 bra 	$L__BB0_146;
	bra.uni 	$L__BB0_84;

}


// ===== COMPILED SASS (sm_100) =====

	.target	sm_100

	.elftype	@"ET_EXEC"


//--------------------- .note.nv.tkinfo           --------------------------
	.section	.note.nv.tkinfo,"",@"SHT_NOTE"
	.sectionflags	@"SHF_NOTE_NV_TKINFO"
	.tkinfo
        /*0018*/ 	.word	0x00000002
        /*0030*/ 	.string	""
        /*0030*/ 	.string	"ptxas"
        /*0030*/ 	.string	"Cuda compilation tools, release 13.0, V13.0.88"
        /*0030*/ 	.string	"Build cuda_13.0.r13.0/compiler.36424714_0"
        /*0030*/ 	.string	"-arch sm_100 -m 64 "



//--------------------- .note.nv.cuinfo           --------------------------
	.section	.note.nv.cuinfo,"",@"SHT_NOTE"
	.sectionflags	@"SHF_NOTE_NV_CUINFO"
        /*0018*/ 	.short	0x0002
        /*001a*/ 	.short	0x0064
        /*001c*/ 	.short	0x0082
	.zero		2


//--------------------- .nv.info                  --------------------------
	.section	.nv.info,"",@"SHT_CUDA_INFO"
	.align	4


	//----- nvinfo : EIATTR_REGCOUNT
	.align		4
        /*0000*/ 	.byte	0x04, 0x2f
        /*0002*/ 	.short	(.L_2 - .L_1)
	.align		4
.L_1:
        /*0004*/ 	.word	index@(sepal_simulation)
        /*0008*/ 	.word	0x00000030


	//----- nvinfo : EIATTR_FRAME_SIZE
	.align		4
.L_2:
        /*000c*/ 	.byte	0x04, 0x11
        /*000e*/ 	.short	(.L_4 - .L_3)
	.align		4
.L_3:
        /*0010*/ 	.word	index@($__internal_0_$__cuda_sm20_div_rn_f64_full)
        /*0014*/ 	.word	0x00000028


	//----- nvinfo : EIATTR_FRAME_SIZE
	.align		4
.L_4:
        /*0018*/ 	.byte	0x04, 0x11
        /*001a*/ 	.short	(.L_6 - .L_5)
	.align		4
.L_5:
        /*001c*/ 	.word	index@(sepal_simulation)
        /*0020*/ 	.word	0x00000028


	//----- nvinfo : EIATTR_MIN_STACK_SIZE
	.align		4
.L_6:
        /*0024*/ 	.byte	0x04, 0x12
        /*0026*/ 	.short	(.L_8 - .L_7)
	.align		4
.L_7:
        /*0028*/ 	.word	index@(sepal_simulation)
        /*002c*/ 	.word	0x00000028
.L_8:


//--------------------- .nv.compat                --------------------------
	.section	.nv.compat,"",@"SHT_CUDA_COMPAT_INFO"
	.align	4
        /*0000*/ 	.byte	0x02, 0x09, 0x00, 0x00, 0x02, 0x02, 0x01, 0x00, 0x02, 0x05, 0x05, 0x00, 0x03, 0x07, 0x01, 0x01
        /*0010*/ 	.byte	0x02, 0x03, 0x00, 0x00, 0x02, 0x06, 0x01, 0x00, 0x04, 0x0b, 0x08, 0x00, 0x01, 0x00, 0x00, 0x00
        /*0020*/ 	.byte	0x00, 0x00, 0x00, 0x00


//--------------------- .nv.info.sepal_simulation --------------------------
	.section	.nv.info.sepal_simulation,"",@"SHT_CUDA_INFO"
	.sectionflags	@""
	.align	4


	//----- nvinfo : EIATTR_CUDA_API_VERSION
	.align		4
        /*0000*/ 	.byte	0x04, 0x37
        /*0002*/ 	.short	(.L_10 - .L_9)
.L_9:
        /*0004*/ 	.word	0x00000082


	//----- nvinfo : EIATTR_KPARAM_INFO
	.align		4
.L_10:
        /*0008*/ 	.byte	0x04, 0x17
        /*000a*/ 	.short	(.L_12 - .L_11)
.L_11:
        /*000c*/ 	.word	0x00000000
        /*0010*/ 	.short	0x0010
        /*0012*/ 	.short	0x0068
        /*0014*/ 	.byte	0x00, 0xf0, 0x05, 0x00


	//----- nvinfo : EIATTR_KPARAM_INFO
	.align		4
.L_12:
        /*0018*/ 	.byte	0x04, 0x17
        /*001a*/ 	.short	(.L_14 - .L_13)
.L_13:
        /*001c*/ 	.word	0x00000000
        /*0020*/ 	.short	0x000f
        /*0022*/ 	.short	0x0060
        /*0024*/ 	.byte	0x00, 0xf0, 0x21, 0x00


	//----- nvinfo : EIATTR_KPARAM_INFO
	.align		4
.L_14:
        /*0028*/ 	.byte	0x04, 0x17
        /*002a*/ 	.short	(.L_16 - .L_15)
.L_15:
        /*002c*/ 	.word	0x00000000
        /*0030*/ 	.short	0x000e
        /*0032*/ 	.short	0x0058
        /*0034*/ 	.byte	0x00, 0xf0, 0x21, 0x00


	//----- nvinfo : EIATTR_KPARAM_INFO
	.align		4
.L_16:
        /*0038*/ 	.byte	0x04, 0x17
        /*003a*/ 	.short	(.L_18 - .L_17)
.L_17:
        /*003c*/ 	.word	0x00000000
        /*0040*/ 	.short	0x000d
        /*0042*/ 	.short	0x0054
        /*0044*/ 	.byte	0x00, 0xf0, 0x11, 0x00


	//----- nvinfo : EIATTR_KPARAM_INFO
	.align		4
.L_18:
        /*0048*/ 	.byte	0x04, 0x17
        /*004a*/ 	.short	(.L_20 - .L_19)
.L_19:
        /*004c*/ 	.word	0x00000000
        /*0050*/ 	.short	0x000c
        /*0052*/ 	.short	0x0050
        /*0054*/ 	.byte	0x00, 0xf0, 0x11, 0x00


	//----- nvinfo : EIATTR_KPARAM_INFO
	.align		4
.L_20:
        /*0058*/ 	.byte	0x04, 0x17
        /*005a*/ 	.short	(.L_22 - .L_21)
.L_21:
        /*005c*/ 	.word	0x00000000
        /*0060*/ 	.short	0x000b
        /*0062*/ 	.short	0x004c
        /*0064*/ 	.byte	0x00, 0xf0, 0x11, 0x00


	//----- nvinfo : EIATTR_KPARAM_INFO
	.align		4
.L_22:
        /*0068*/ 	.byte	0x04, 0x17
        /*006a*/ 	.short	(.L_24 - .L_23)
.L_23:
        /*006c*/ 	.word	0x00000000
        /*0070*/ 	.short	0x000a
        /*0072*/ 	.short	0x0048
        /*0074*/ 	.byte	0x00, 0xf0, 0x11, 0x00


	//----- nvinfo : EIATTR_KPARAM_INFO
	.align		4
.L_24:
        /*0078*/ 	.byte	0x04, 0x17
        /*007a*/ 	.short	(.L_26 - .L_25)
.L_25:
        /*007c*/ 	.word	0x00000000
        /*0080*/ 	.short	0x0009
        /*0082*/ 	.short	0x0044
        /*0084*/ 	.byte	0x00, 0xf0, 0x11, 0x00


	//----- nvinfo : EIATTR_KPARAM_INFO
	.align		4
.L_26:
        /*0088*/ 	.byte	0x04, 0x17
        /*008a*/ 	.short	(.L_28 - .L_27)
.L_27:
        /*008c*/ 	.word	0x00000000
        /*0090*/ 	.short	0x0008
        /*0092*/ 	.short	0x0040
        /*0094*/ 	.byte	0x00, 0xf0, 0x11, 0x00


	//----- nvinfo : EIATTR_KPARAM_INFO
	.align		4
.L_28:
        /*0098*/ 	.byte	0x04, 0x17
        /*009a*/ 	.short	(.L_30 - .L_29)
.L_29:
        /*009c*/ 	.word	0x00000000
        /*00a0*/ 	.short	0x0007
        /*00a2*/ 	.short	0x0038
        /*00a4*/ 	.byte	0x00, 0xf5, 0x21, 0x00


	//----- nvinfo : EIATTR_KPARAM_INFO
	.align		4
.L_30:
        /*00a8*/ 	.byte	0x04, 0x17
        /*00aa*/ 	.short	(.L_32 - .L_31)
.L_31:
        /*00ac*/ 	.word	0x00000000
        /*00b0*/ 	.short	0x0006
        /*00b2*/ 	.short	0x0030
        /*00b4*/ 	.byte	0x00, 0xf5, 0x21, 0x00


	//----- nvinfo : EIATTR_KPARAM_INFO
	.align		4
.L_32:
        /*00b8*/ 	.byte	0x04, 0x17
        /*00ba*/ 	.short	(.L_34 - .L_33)
.L_33:
        /*00bc*/ 	.word	0x00000000
        /*00c0*/ 	.short	0x0005
        /*00c2*/ 	.short	0x0028
        /*00c4*/ 	.byte	0x00, 0xf5, 0x21, 0x00


	//----- nvinfo : EIATTR_KPARAM_INFO
	.align		4
.L_34:
        /*00c8*/ 	.byte	0x04, 0x17
        /*00ca*/ 	.short	(.L_36 - .L_35)
.L_35:
        /*00cc*/ 	.word	0x00000000
        /*00d0*/ 	.short	0x0004
        /*00d2*/ 	.short	0x0020
        /*00d4*/ 	.byte	0x00, 0xf5, 0x21, 0x00


	//----- nvinfo : EIATTR_KPARAM_INFO
	.align		4
.L_36:
        /*00d8*/ 	.byte	0x04, 0x17
        /*00da*/ 	.short	(.L_38 - .L_37)
.L_37:
        /*00dc*/ 	.word	0x00000000
        /*00e0*/ 	.short	0x0003
        /*00e2*/ 	.short	0x0018
        /*00e4*/ 	.byte	0x00, 0xf5, 0x21, 0x00


	//----- nvinfo : EIATTR_KPARAM_INFO
	.align		4
.L_38:
        /*00e8*/ 	.byte	0x04, 0x17
        /*00ea*/ 	.short	(.L_40 - .L_39)
.L_39:
        /*00ec*/ 	.word	0x00000000
        /*00f0*/ 	.short	0x0002
        /*00f2*/ 	.short	0x0010
        /*00f4*/ 	.byte	0x00, 0xf5, 0x21, 0x00


	//----- nvinfo : EIATTR_KPARAM_INFO
	.align		4
.L_40:
        /*00f8*/ 	.byte	0x04, 0x17
        /*00fa*/ 	.short	(.L_42 - .L_41)
.L_41:
        /*00fc*/ 	.word	0x00000000
        /*0100*/ 	.short	0x0001
        /*0102*/ 	.short	0x0008
        /*0104*/ 	.byte	0x00, 0xf5, 0x21, 0x00


	//----- nvinfo : EIATTR_KPARAM_INFO
	.align		4
.L_42:
        /*0108*/ 	.byte	0x04, 0x17
        /*010a*/ 	.short	(.L_44 - .L_43)
.L_43:
        /*010c*/ 	.word	0x00000000
        /*0110*/ 	.short	0x0000
        /*0112*/ 	.short	0x0000
        /*0114*/ 	.byte	0x00, 0xf5, 0x21, 0x00


	//----- nvinfo : EIATTR_SPARSE_MMA_MASK
	.align		4
.L_44:
        /*0118*/ 	.byte	0x03, 0x50
        /*011a*/ 	.short	0x0000


	//----- nvinfo : EIATTR_MAXREG_COUNT
	.align		4
        /*011c*/ 	.byte	0x03, 0x1b
        /*011e*/ 	.short	0x00ff


	//----- nvinfo : EIATTR_NUM_BARRIERS
	.align		4
        /*0120*/ 	.byte	0x02, 0x4c
        /*0122*/ 	.byte	0x01
	.zero		1


	//----- nvinfo : EIATTR_EXTERNS
	.align		4
        /*0124*/ 	.byte	0x04, 0x0f
        /*0126*/ 	.short	(.L_46 - .L_45)


	//   ....[0]....
	.align		4
.L_45:
        /*0128*/ 	.word	index@(vprintf)


	//----- nvinfo : EIATTR_MERCURY_ISA_VERSION
	.align		4
.L_46:
        /*012c*/ 	.byte	0x03, 0x5f
        /*012e*/ 	.short	0x0101


	//----- nvinfo : EIATTR_VRC_CTA_INIT_COUNT
	.align		4
        /*0130*/ 	.byte	0x02, 0x4a
	.zero		1
	.zero		1


	//----- nvinfo : EIATTR_SYSCALL_OFFSETS
	.align		4
        /*0134*/ 	.byte	0x04, 0x46
        /*0136*/ 	.short	(.L_48 - .L_47)


	//   ....[0]....
.L_47:
        /*0138*/ 	.word	0x00000eb0


	//   ....[1]....
        /*013c*/ 	.word	0x00001030


	//   ....[2]....
        /*0140*/ 	.word	0x000011b0


	//   ....[3]....
        /*0144*/ 	.word	0x00001330


	//   ....[4]....
        /*0148*/ 	.word	0x000014b0


	//   ....[5]....
        /*014c*/ 	.word	0x00001630


	//   ....[6]....
        /*0150*/ 	.word	0x000017b0


	//   ....[7]....
        /*0154*/ 	.word	0x00001930


	//   ....[8]....
        /*0158*/ 	.word	0x00001b90


	//   ....[9]....
        /*015c*/ 	.word	0x00001d60


	//   ....[10]....
        /*0160*/ 	.word	0x00001ee0


	//   ....[11]....
        /*0164*/ 	.word	0x00002060


	//   ....[12]....
        /*0168*/ 	.word	0x00002270


	//   ....[13]....
        /*016c*/ 	.word	0x00002440


	//   ....[14]....
        /*0170*/ 	.word	0x00002620


	//----- nvinfo : EIATTR_EXIT_INSTR_OFFSETS
	.align		4
.L_48:
        /*0174*/ 	.byte	0x04, 0x1c
        /*0176*/ 	.short	(.L_50 - .L_49)


	//   ....[0]....
.L_49:
        /*0178*/ 	.word	0x00007df0


	//   ....[1]....
        /*017c*/ 	.word	0x00007eb0


	//----- nvinfo : EIATTR_CRS_STACK_SIZE
	.align		4
.L_50:
        /*0180*/ 	.byte	0x04, 0x1e
        /*0182*/ 	.short	(.L_52 - .L_51)
.L_51:
        /*0184*/ 	.word	0x00000000


	//----- nvinfo : EIATTR_CBANK_PARAM_SIZE
	.align		4
.L_52:
        /*0188*/ 	.byte	0x03, 0x19
        /*018a*/ 	.short	0x0069


	//----- nvinfo : EIATTR_PARAM_CBANK
	.align		4
        /*018c*/ 	.byte	0x04, 0x0a
        /*018e*/ 	.short	(.L_54 - .L_53)
	.align		4
.L_53:
        /*0190*/ 	.word	index@(.nv.constant0.sepal_simulation)
        /*0194*/ 	.short	0x0380
        /*0196*/ 	.short	0x0069


	//----- nvinfo : EIATTR_SW_WAR
	.align		4
.L_54:
        /*0198*/ 	.byte	0x04, 0x36
        /*019a*/ 	.short	(.L_56 - .L_55)
.L_55:
        /*019c*/ 	.word	0x00000008
.L_56:


//--------------------- .nv.callgraph             --------------------------
	.section	.nv.callgraph,"",@"SHT_CUDA_CALLGRAPH"
	.align	4
	.sectionentsize	8
	.align		4
        /*0000*/ 	.word	0x00000000
	.align		4
        /*0004*/ 	.word	0xffffffff
	.align		4
        /*0008*/ 	.word	index@(sepal_simulation)
	.align		4
        /*000c*/ 	.word	index@(vprintf)
	.align		4
        /*0010*/ 	.word	0x00000000
	.align		4
        /*0014*/ 	.word	0xfffffffe
	.align		4
        /*0018*/ 	.word	0x00000000
	.align		4
        /*001c*/ 	.word	0xfffffffd
	.align		4
        /*0020*/ 	.word	0x00000000
	.align		4
        /*0024*/ 	.word	0xfffffffc


//--------------------- .nv.constant4             --------------------------
	.section	.nv.constant4,"a",@progbits
	.align	8
	.align		8
.nv.constant4:
        /*0000*/ 	.dword	vprintf
	.align		8
        /*0008*/ 	.dword	$str


//--------------------- .text.sepal_simulation    --------------------------
	.section	.text.sepal_simulation,"ax",@progbits
	.align	128
        .global         sepal_simulation
        .type           sepal_simulation,@function
        .size           sepal_simulation,(.L_x_118 - sepal_simulation)
        .other          sepal_simulation,@"STO_CUDA_ENTRY STV_DEFAULT"
sepal_simulation:
.text.sepal_simulation:
[----:B------:R-:W0:Y:S01]  /*0000*/  LDC R1, c[0x0][0x37c] ;  /* 0x0000df00ff017b82 */ /* 0x000e220000000800 */
[----:B------:R-:W1:Y:S01]  /*0010*/  S2R R35, SR_TID.X ;  /* 0x0000000000237919 */ /* 0x000e620000002100 */
[----:B------:R-:W2:Y:S01]  /*0020*/  LDCU UR4, c[0x0][0x3c0] ;  /* 0x00007800ff0477ac */ /* 0x000ea20008000800 */
[----:B0-----:R-:W-:Y:S01]  /*0030*/  VIADD R1, R1, 0xffffffd8 ;  /* 0xffffffd801017836 */ /* 0x001fe20000000000 */
[----:B------:R-:W-:Y:S01]  /*0040*/  BSSY.RECONVERGENT B0, `(.L_x_0) ;  /* 0x0000066000007945 */ /* 0x000fe20003800200 */
[----:B------:R-:W0:Y:S03]  /*0050*/  LDCU UR43, c[0x0][0x2f8] ;  /* 0x00005f00ff2b77ac */ /* 0x000e260008000800 */
[----:B------:R-:W-:Y:S01]  /*0060*/  R2UR UR5, R1 ;  /* 0x00000000010572ca */ /* 0x000fe200000e0000 */
[----:B------:R-:W3:Y:S01]  /*0070*/  LDCU UR44, c[0x0][0x2fc] ;  /* 0x00005f80ff2c77ac */ /* 0x000ee20008000800 */
[----:B------:R-:W4:Y:S01]  /*0080*/  LDCU.64 UR38, c[0x0][0x358] ;  /* 0x00006b00ff2677ac */ /* 0x000f220008000a00 */
[----:B------:R-:W2:Y:S10]  /*0090*/  LDCU UR47, c[0x0][0x360] ;  /* 0x00006c00ff2f77ac */ /* 0x000eb40008000800 */
[----:B0-----:R-:W-:-:S04]  /*00a0*/  UIADD3 UR43, UP0, UPT, UR5, UR43, URZ ;  /* 0x0000002b052b7290 */ /* 0x001fc8000ff1e0ff */
[----:B---3--:R-:W-:Y:S01]  /*00b0*/  UIADD3.X UR44, UPT, UPT, URZ, UR44, URZ, UP0, !UPT ;  /* 0x0000002cff2c7290 */ /* 0x008fe200087fe4ff */
[----:B-1----:R-:W-:-:S13]  /*00c0*/  ISETP.NE.AND P0, PT, R35, RZ, PT ;  /* 0x000000ff2300720c */ /* 0x002fda0003f05270 */
[----:B------:R-:W0:Y:S01]  /*00d0*/  @!P0 S2R R5, SR_CgaCtaId ;  /* 0x0000000000058919 */ /* 0x000e220000008800 */
[----:B------:R-:W1:Y:S01]  /*00e0*/  @!P0 LDC R4, c[0x0][0x3d4] ;  /* 0x0000f500ff048b82 */ /* 0x000e620000000800 */
[----:B------:R-:W-:Y:S01]  /*00f0*/  @!P0 MOV R0, 0x400 ;  /* 0x0000040000008802 */ /* 0x000fe20000000f00 */
[----:B------:R-:W-:Y:S02]  /*0100*/  @!P0 IMAD.MOV.U32 R2, RZ, RZ, 0x0 ;  /* 0x00000000ff028424 */ /* 0x000fe400078e00ff */
[----:B------:R-:W-:Y:S01]  /*0110*/  @!P0 IMAD.MOV.U32 R3, RZ, RZ, 0x3ff00000 ;  /* 0x3ff00000ff038424 */ /* 0x000fe200078e00ff */
[----:B0-----:R-:W-:-:S05]  /*0120*/  @!P0 LEA R5, R5, R0, 0x18 ;  /* 0x0000000005058211 */ /* 0x001fca00078ec0ff */
[----:B------:R0:W-:Y:S04]  /*0130*/  @!P0 STS.64 [R5+0x8], R2 ;  /* 0x0000080205008388 */ /* 0x0001e80000000a00 */
[----:B------:R0:W-:Y:S04]  /*0140*/  @!P0 STS.U8 [R5], RZ ;  /* 0x000000ff05008388 */ /* 0x0001e80000000000 */
[----:B-1----:R0:W-:Y:S01]  /*0150*/  @!P0 STS [R5+0x4], R4 ;  /* 0x0000040405008388 */ /* 0x0021e20000000800 */
[----:B--2---:R-:W-:-:S13]  /*0160*/  ISETP.GE.AND P0, PT, R35, UR4, PT ;  /* 0x0000000423007c0c */ /* 0x004fda000bf06270 */
[----:B0---4-:R-:W-:Y:S05]  /*0170*/  @P0 BRA `(.L_x_1) ;  /* 0x0000000400480947 */ /* 0x011fea0003800000 */
[----:B------:R-:W0:Y:S01]  /*0180*/  I2F.U32.RP R4, UR47 ;  /* 0x0000002f00047d06 */ /* 0x000e220008209000 */
[----:B------:R-:W-:Y:S01]  /*0190*/  VIADD R0, R35, UR47 ;  /* 0x0000002f23007c36 */ /* 0x000fe20008000000 */
[----:B------:R-:W-:Y:S01]  /*01a0*/  ISETP.NE.U32.AND P2, PT, RZ, UR47, PT ;  /* 0x0000002fff007c0c */ /* 0x000fe2000bf45070 */
[----:B------:R-:W-:Y:S03]  /*01b0*/  BSSY.RECONVERGENT B1, `(.L_x_2) ;  /* 0x000002f000017945 */ /* 0x000fe60003800200 */
[C---:B------:R-:W-:Y:S02]  /*01c0*/  ISETP.GE.U32.AND P0, PT, R0.reuse, UR4, PT ;  /* 0x0000000400007c0c */ /* 0x040fe4000bf06070 */
[----:B------:R-:W-:Y:S02]  /*01d0*/  VIMNMX.U32 R5, PT, PT, R0, UR4, !PT ;  /* 0x0000000400057c48 */ /* 0x000fe4000ffe0000 */
[----:B------:R-:W-:-:S04]  /*01e0*/  SEL R8, RZ, 0x1, P0 ;  /* 0x00000001ff087807 */ /* 0x000fc80000000000 */
[----:B------:R-:W-:Y:S01]  /*01f0*/  IADD3 R5, PT, PT, R5, -R0, -R8 ;  /* 0x8000000005057210 */ /* 0x000fe20007ffe808 */
[----:B0-----:R-:W0:Y:S02]  /*0200*/  MUFU.RCP R4, R4 ;  /* 0x0000000400047308 */ /* 0x001e240000001000 */
[----:B0-----:R-:W-:-:S06]  /*0210*/  IADD3 R2, PT, PT, R4, 0xffffffe, RZ ;  /* 0x0ffffffe04027810 */ /* 0x001fcc0007ffe0ff */
[----:B------:R0:W1:Y:S02]  /*0220*/  F2I.FTZ.U32.TRUNC.NTZ R3, R2 ;  /* 0x0000000200037305 */ /* 0x000064000021f000 */
[----:B0-----:R-:W-:Y:S02]  /*0230*/  IMAD.MOV.U32 R2, RZ, RZ, RZ ;  /* 0x000000ffff027224 */ /* 0x001fe400078e00ff */
[----:B-1----:R-:W-:-:S04]  /*0240*/  IMAD.MOV R7, RZ, RZ, -R3 ;  /* 0x000000ffff077224 */ /* 0x002fc800078e0a03 */
[----:B------:R-:W-:-:S04]  /*0250*/  IMAD R7, R7, UR47, RZ ;  /* 0x0000002f07077c24 */ /* 0x000fc8000f8e02ff */
[----:B------:R-:W-:Y:S02]  /*0260*/  IMAD.HI.U32 R4, R3, R7, R2 ;  /* 0x0000000703047227 */ /* 0x000fe400078e0002 */
[----:B------:R-:W0:Y:S04]  /*0270*/  LDC.64 R6, c[0x0][0x3a8] ;  /* 0x0000ea00ff067b82 */ /* 0x000e280000000a00 */
[----:B------:R-:W-:-:S04]  /*0280*/  IMAD.HI.U32 R9, R4, R5, RZ ;  /* 0x0000000504097227 */ /* 0x000fc800078e00ff */
[----:B------:R-:W1:Y:S01]  /*0290*/  LDC.64 R2, c[0x0][0x380] ;  /* 0x0000e000ff027b82 */ /* 0x000e620000000a00 */
[----:B------:R-:W-:-:S05]  /*02a0*/  IADD3 R0, PT, PT, -R9, RZ, RZ ;  /* 0x000000ff09007210 */ /* 0x000fca0007ffe1ff */
[----:B------:R-:W-:-:S05]  /*02b0*/  IMAD R5, R0, UR47, R5 ;  /* 0x0000002f00057c24 */ /* 0x000fca000f8e0205 */
[----:B------:R-:W-:-:S13]  /*02c0*/  ISETP.GE.U32.AND P0, PT, R5, UR47, PT ;  /* 0x0000002f05007c0c */ /* 0x000fda000bf06070 */
[----:B------:R-:W-:Y:S02]  /*02d0*/  @P0 VIADD R5, R5, -UR47 ;  /* 0x8000002f05050c36 */ /* 0x000fe40008000000 */
[----:B------:R-:W-:-:S03]  /*02e0*/  @P0 VIADD R9, R9, 0x1 ;  /* 0x0000000109090836 */ /* 0x000fc60000000000 */
[----:B------:R-:W-:Y:S02]  /*02f0*/  ISETP.GE.U32.AND P1, PT, R5, UR47, PT ;  /* 0x0000002f05007c0c */ /* 0x000fe4000bf26070 */
[----:B------:R-:W2:Y:S11]  /*0300*/  LDC.64 R4, c[0x0][0x3b0] ;  /* 0x0000ec00ff047b82 */ /* 0x000eb60000000a00 */
[----:B------:R-:W-:Y:S01]  /*0310*/  @P1 VIADD R9, R9, 0x1 ;  /* 0x0000000109091836 */ /* 0x000fe20000000000 */
[----:B------:R-:W-:-:S04]  /*0320*/  @!P2 LOP3.LUT R9, RZ, UR47, RZ, 0x33, !PT ;  /* 0x0000002fff09ac12 */ /* 0x000fc8000f8e33ff */
[----:B------:R-:W-:Y:S01]  /*0330*/  IADD3 R8, PT, PT, R8, R9, RZ ;  /* 0x0000000908087210 */ /* 0x000fe20007ffe0ff */
[----:B------:R-:W-:-:S03]  /*0340*/  IMAD.MOV.U32 R9, RZ, RZ, R35 ;  /* 0x000000ffff097224 */ /* 0x000fc600078e0023 */
[C---:B------:R-:W-:Y:S02]  /*0350*/  LOP3.LUT R0, R8.reuse, 0x3, RZ, 0xc0, !PT ;  /* 0x0000000308007812 */ /* 0x040fe400078ec0ff */
[----:B------:R-:W-:Y:S02]  /*0360*/  ISETP.GE.U32.AND P1, PT, R8, 0x3, PT ;  /* 0x000000030800780c */ /* 0x000fe40003f26070 */
[----:B------:R-:W-:-:S13]  /*0370*/  ISETP.NE.AND P0, PT, R0, 0x3, PT ;  /* 0x000000030000780c */ /* 0x000fda0003f05270 */
[----:B01----:R-:W-:Y:S05]  /*0380*/  @!P0 BRA `(.L_x_3) ;  /* 0x0000000000448947 */ /* 0x003fea0003800000 */
[----:B------:R-:W0:Y:S01]  /*0390*/  LDC.64 R18, c[0x0][0x3a8] ;  /* 0x0000ea00ff127b82 */ /* 0x000e220000000a00 */
[----:B------:R-:W-:Y:S01]  /*03a0*/  VIADD R8, R8, 0x1 ;  /* 0x0000000108087836 */ /* 0x000fe20000000000 */
[----:B------:R-:W-:Y:S01]  /*03b0*/  MOV R9, R35 ;  /* 0x0000002300097202 */ /* 0x000fe20000000f00 */
[----:B------:R-:W-:-:S03]  /*03c0*/  IMAD.MOV.U32 R23, RZ, RZ, RZ ;  /* 0x000000ffff177224 */ /* 0x000fc600078e00ff */
[----:B------:R-:W-:Y:S02]  /*03d0*/  LOP3.LUT R8, R8, 0x3, RZ, 0xc0, !PT ;  /* 0x0000000308087812 */ /* 0x000fe400078ec0ff */
[----:B------:R-:W1:Y:S08]  /*03e0*/  LDC.64 R20, c[0x0][0x3b0] ;  /* 0x0000ec00ff147b82 */ /* 0x000e700000000a00 */
[----:B------:R-:W3:Y:S02]  /*03f0*/  LDC.64 R16, c[0x0][0x380] ;  /* 0x0000e000ff107b82 */ /* 0x000ee40000000a00 */
.L_x_4:
[----:B---34-:R-:W-:-:S06]  /*0400*/  IMAD.WIDE.U32 R10, R9, 0x8, R16 ;  /* 0x00000008090a7825 */ /* 0x018fcc00078e0010 */
[----:B------:R-:W3:Y:S01]  /*0410*/  LDG.E.64.CONSTANT R10, desc[UR38][R10.64] ;  /* 0x000000260a0a7981 */ /* 0x000ee2000c1e9b00 */
[----:B0-----:R-:W-:-:S04]  /*0420*/  IMAD.WIDE.U32 R12, R9, 0x8, R18 ;  /* 0x00000008090c7825 */ /* 0x001fc800078e0012 */
[----:B-1----:R-:W-:-:S04]  /*0430*/  IMAD.WIDE.U32 R14, R9, 0x8, R20 ;  /* 0x00000008090e7825 */ /* 0x002fc800078e0014 */
[----:B------:R-:W-:Y:S02]  /*0440*/  VIADD R23, R23, 0x1 ;  /* 0x0000000117177836 */ /* 0x000fe40000000000 */
[----:B------:R-:W-:-:S03]  /*0450*/  VIADD R9, R9, UR47 ;  /* 0x0000002f09097c36 */ /* 0x000fc60008000000 */
[----:B------:R-:W-:Y:S01]  /*0460*/  ISETP.NE.AND P0, PT, R23, R8, PT ;  /* 0x000000081700720c */ /* 0x000fe20003f05270 */
[----:B---3--:R4:W-:Y:S04]  /*0470*/  STG.E.64 desc[UR38][R12.64], R10 ;  /* 0x0000000a0c007986 */ /* 0x0089e8000c101b26 */
[----:B------:R4:W-:Y:S08]  /*0480*/  STG.E.64 desc[UR38][R14.64], RZ ;  /* 0x000000ff0e007986 */ /* 0x0009f0000c101b26 */
[----:B------:R-:W-:Y:S05]  /*0490*/  @P0 BRA `(.L_x_4) ;  /* 0xfffffffc00d80947 */ /* 0x000fea000383ffff */
.L_x_3:
[----:B------:R-:W-:Y:S05]  /*04a0*/  BSYNC.RECONVERGENT B1 ;  /* 0x0000000000017941 */ /* 0x000fea0003800200 */
.L_x_2:
[----:B------:R-:W-:Y:S05]  /*04b0*/  @!P1 BRA `(.L_x_1) ;  /* 0x0000000000789947 */ /* 0x000fea0003800000 */
.L_x_5:
[C---:B------:R-:W-:Y:S02]  /*04c0*/  VIADD R17, R9.reuse, UR47 ;  /* 0x0000002f09117c36 */ /* 0x040fe40008000000 */
[----:B----4-:R-:W-:-:S03]  /*04d0*/  IMAD.WIDE.U32 R12, R9, 0x8, R2 ;  /* 0x00000008090c7825 */ /* 0x010fc600078e0002 */
[C---:B------:R-:W-:Y:S01]  /*04e0*/  IADD3 R19, PT, PT, R17.reuse, UR47, RZ ;  /* 0x0000002f11137c10 */ /* 0x040fe2000fffe0ff */
[--C-:B------:R-:W-:Y:S01]  /*04f0*/  IMAD.WIDE.U32 R10, R17, 0x8, R2.reuse ;  /* 0x00000008110a7825 */ /* 0x100fe200078e0002 */
[----:B------:R0:W3:Y:S03]  /*0500*/  LDG.E.64.CONSTANT R26, desc[UR38][R12.64] ;  /* 0x000000260c1a7981 */ /* 0x0000e6000c1e9b00 */
[C---:B------:R-:W-:Y:S02]  /*0510*/  VIADD R33, R19.reuse, UR47 ;  /* 0x0000002f13217c36 */ /* 0x040fe40008000000 */
[--C-:B------:R-:W-:Y:S01]  /*0520*/  IMAD.WIDE.U32 R14, R19, 0x8, R2.reuse ;  /* 0x00000008130e7825 */ /* 0x100fe200078e0002 */
[----:B------:R-:W4:Y:S03]  /*0530*/  LDG.E.64.CONSTANT R10, desc[UR38][R10.64] ;  /* 0x000000260a0a7981 */ /* 0x000f26000c1e9b00 */
[----:B------:R-:W-:-:S02]  /*0540*/  IMAD.WIDE.U32 R20, R33, 0x8, R2 ;  /* 0x0000000821147825 */ /* 0x000fc400078e0002 */
[----:B------:R-:W5:Y:S04]  /*0550*/  LDG.E.64.CONSTANT R14, desc[UR38][R14.64] ;  /* 0x000000260e0e7981 */ /* 0x000f68000c1e9b00 */
[----:B------:R-:W5:Y:S01]  /*0560*/  LDG.E.64.CONSTANT R20, desc[UR38][R20.64] ;  /* 0x0000002614147981 */ /* 0x000f62000c1e9b00 */
[----:B------:R-:W-:-:S04]  /*0570*/  IMAD.WIDE.U32 R28, R9, 0x8, R6 ;  /* 0x00000008091c7825 */ /* 0x000fc800078e0006 */
[----:B--2---:R-:W-:-:S04]  /*0580*/  IMAD.WIDE.U32 R30, R9, 0x8, R4 ;  /* 0x00000008091e7825 */ /* 0x004fc800078e0004 */
[----:B------:R-:W-:-:S04]  /*0590*/  IMAD.WIDE.U32 R8, R17, 0x8, R6 ;  /* 0x0000000811087825 */ /* 0x000fc800078e0006 */
[----:B0-----:R-:W-:-:S04]  /*05a0*/  IMAD.WIDE.U32 R12, R17, 0x8, R4 ;  /* 0x00000008110c7825 */ /* 0x001fc800078e0004 */
[----:B------:R-:W-:-:S04]  /*05b0*/  IMAD.WIDE.U32 R16, R19, 0x8, R6 ;  /* 0x0000000813107825 */ /* 0x000fc800078e0006 */
[----:B------:R-:W-:-:S04]  /*05c0*/  IMAD.WIDE.U32 R18, R19, 0x8, R4 ;  /* 0x0000000813127825 */ /* 0x000fc800078e0004 */
[----:B------:R-:W-:-:S04]  /*05d0*/  IMAD.WIDE.U32 R22, R33, 0x8, R6 ;  /* 0x0000000821167825 */ /* 0x000fc800078e0006 */
[C---:B------:R-:W-:Y:S01]  /*05e0*/  IMAD.WIDE.U32 R24, R33.reuse, 0x8, R4 ;  /* 0x0000000821187825 */ /* 0x040fe200078e0004 */
[----:B---3--:R-:W-:Y:S04]  /*05f0*/  STG.E.64 desc[UR38][R28.64], R26 ;  /* 0x0000001a1c007986 */ /* 0x008fe8000c101b26 */
[----:B------:R-:W-:Y:S04]  /*0600*/  STG.E.64 desc[UR38][R30.64], RZ ;  /* 0x000000ff1e007986 */ /* 0x000fe8000c101b26 */
[----:B----4-:R0:W-:Y:S04]  /*0610*/  STG.E.64 desc[UR38][R8.64], R10 ;  /* 0x0000000a08007986 */ /* 0x0101e8000c101b26 */
[----:B------:R1:W-:Y:S04]  /*0620*/  STG.E.64 desc[UR38][R12.64], RZ ;  /* 0x000000ff0c007986 */ /* 0x0003e8000c101b26 */
[----:B-----5:R1:W-:Y:S04]  /*0630*/  STG.E.64 desc[UR38][R16.64], R14 ;  /* 0x0000000e10007986 */ /* 0x0203e8000c101b26 */
[----:B------:R1:W-:Y:S01]  /*0640*/  STG.E.64 desc[UR38][R18.64], RZ ;  /* 0x000000ff12007986 */ /* 0x0003e2000c101b26 */
[----:B0-----:R-:W-:-:S03]  /*0650*/  VIADD R9, R33, UR47 ;  /* 0x0000002f21097c36 */ /* 0x001fc60008000000 */
[----:B------:R1:W-:Y:S02]  /*0660*/  STG.E.64 desc[UR38][R22.64], R20 ;  /* 0x0000001416007986 */ /* 0x0003e4000c101b26 */
[----:B------:R-:W-:Y:S02]  /*0670*/  ISETP.GE.AND P0, PT, R9, UR4, PT ;  /* 0x0000000409007c0c */ /* 0x000fe4000bf06270 */
[----:B------:R1:W-:Y:S11]  /*0680*/  STG.E.64 desc[UR38][R24.64], RZ ;  /* 0x000000ff18007986 */ /* 0x0003f6000c101b26 */
[----:B-1----:R-:W-:Y:S05]  /*0690*/  @!P0 BRA `(.L_x_5) ;  /* 0xfffffffc00888947 */ /* 0x002fea000383ffff */
.L_x_1:
[----:B------:R-:W-:Y:S05]  /*06a0*/  BSYNC.RECONVERGENT B0 ;  /* 0x0000000000007941 */ /* 0x000fea0003800200 */
.L_x_0:
[----:B------:R-:W0:Y:S02]  /*06b0*/  LDCU UR4, c[0x0][0x3d4] ;  /* 0x00007a80ff0477ac */ /* 0x000e240008000800 */
[----:B0-----:R-:W-:Y:S01]  /*06c0*/  UISETP.GE.AND UP0, UPT, UR4, 0x1, UPT ;  /* 0x000000010400788c */ /* 0x001fe2000bf06270 */
[----:B------:R-:W-:Y:S08]  /*06d0*/  BAR.SYNC.DEFER_BLOCKING 0x0 ;  /* 0x0000000000007b1d */ /* 0x000ff00000010000 */
[----:B------:R-:W-:Y:S05]  /*06e0*/  BRA.U !UP0, `(.L_x_6) ;  /* 0x0000007508bc7547 */ /* 0x000fea000b800000 */
[----:B------:R-:W0:Y:S01]  /*06f0*/  I2F.U32.RP R0, UR47 ;  /* 0x0000002f00007d06 */ /* 0x000e220008209000 */
[----:B------:R-:W1:Y:S01]  /*0700*/  LDCU UR46, c[0x0][0x3c4] ;  /* 0x00007880ff2e77ac */ /* 0x000e620008000800 */
[----:B------:R-:W-:Y:S01]  /*0710*/  VIADD R34, R35, UR47 ;  /* 0x0000002f23227c36 */ /* 0x000fe20008000000 */
[----:B------:R-:W3:Y:S01]  /*0720*/  LDC.64 R24, c[0x0][0x388] ;  /* 0x0000e200ff187b82 */ /* 0x000ee20000000a00 */
[----:B------:R-:W-:Y:S01]  /*0730*/  ISETP.NE.U32.AND P4, PT, RZ, UR47, PT ;  /* 0x0000002fff007c0c */ /* 0x000fe2000bf85070 */
[----:B------:R-:W5:Y:S01]  /*0740*/  LDCU.64 UR4, c[0x0][0x3c8] ;  /* 0x00007900ff0477ac */ /* 0x000f620008000a00 */
[----:B------:R-:W-:Y:S01]  /*0750*/  VIADD R31, R34, UR47 ;  /* 0x0000002f221f7c36 */ /* 0x000fe20008000000 */
[----:B------:R-:W-:-:S03]  /*0760*/  UMOV UR42, URZ ;  /* 0x000000ff002a7c82 */ /* 0x000fc60008000000 */
[----:B------:R-:W-:Y:S01]  /*0770*/  VIADD R30, R31, UR47 ;  /* 0x0000002f1f1e7c36 */ /* 0x000fe20008000000 */
[----:B------:R-:W4:Y:S01]  /*0780*/  LDC.64 R22, c[0x0][0x398] ;  /* 0x0000e600ff167b82 */ /* 0x000f220000000a00 */
[----:B0-----:R-:W0:Y:S01]  /*0790*/  MUFU.RCP R0, R0 ;  /* 0x0000000000007308 */ /* 0x001e220000001000 */
[----:B-1----:R-:W-:-:S06]  /*07a0*/  ISETP.GE.AND P0, PT, R34, UR46, PT ;  /* 0x0000002e22007c0c */ /* 0x002fcc000bf06270 */
[----:B------:R-:W1:Y:S01]  /*07b0*/  LDC.64 R18, c[0x0][0x3a0] ;  /* 0x0000e800ff127b82 */ /* 0x000e620000000a00 */
[C---:B--2---:R-:W-:Y:S01]  /*07c0*/  VIMNMX R5, PT, PT, R34.reuse, UR46, !PT ;  /* 0x0000002e22057c48 */ /* 0x044fe2000ffe0100 */
[----:B------:R-:W-:Y:S01]  /*07d0*/  ULOP3.LUT UR50, UR46, 0xf, URZ, 0xc0, !UPT ;  /* 0x0000000f2e327892 */ /* 0x000fe2000f8ec0ff */
[----:B------:R-:W-:Y:S01]  /*07e0*/  SEL R33, RZ, 0x1, P0 ;  /* 0x00000001ff217807 */ /* 0x000fe20000000000 */
[----:B-----5:R-:W-:Y:S01]  /*07f0*/  ULOP3.LUT UR45, UR5, 0x7ffffff8, URZ, 0xc0, !UPT ;  /* 0x7ffffff8052d7892 */ /* 0x020fe2000f8ec0ff */
[C---:B------:R-:W-:Y:S01]  /*0800*/  ISETP.GE.AND P1, PT, R34.reuse, UR4, PT ;  /* 0x0000000422007c0c */ /* 0x040fe2000bf26270 */
[----:B------:R-:W-:Y:S01]  /*0810*/  ULOP3.LUT UR51, UR46, 0x7, URZ, 0xc0, !UPT ;  /* 0x000000072e337892 */ /* 0x000fe2000f8ec0ff */
[----:B------:R-:W-:Y:S01]  /*0820*/  IADD3 R5, PT, PT, R5, -R34, -R33 ;  /* 0x8000002205057210 */ /* 0x000fe20007ffe821 */
[----:B---3--:R-:W-:Y:S01]  /*0830*/  IMAD.WIDE.U32 R24, R35, 0x4, R24 ;  /* 0x0000000423187825 */ /* 0x008fe200078e0018 */
[----:B------:R-:W-:Y:S01]  /*0840*/  VIMNMX R7, PT, PT, R34, UR4, !PT ;  /* 0x0000000422077c48 */ /* 0x000fe2000ffe0100 */
[----:B------:R-:W-:Y:S01]  /*0850*/  ULOP3.LUT UR52, UR46, 0x7ffffff0, URZ, 0xc0, !UPT ;  /* 0x7ffffff02e347892 */ /* 0x000fe2000f8ec0ff */
[----:B------:R-:W-:Y:S01]  /*0860*/  SEL R32, RZ, 0x1, P1 ;  /* 0x00000001ff207807 */ /* 0x000fe20000800000 */
[----:B0-----:R-:W-:Y:S01]  /*0870*/  VIADD R2, R0, 0xffffffe ;  /* 0x0ffffffe00027836 */ /* 0x001fe20000000000 */
[----:B------:R-:W-:-:S02]  /*0880*/  ULOP3.LUT UR53, UR46, 0x3, URZ, 0xc0, !UPT ;  /* 0x000000032e357892 */ /* 0x000fc4000f8ec0ff */
[----:B------:R-:W-:Y:S01]  /*0890*/  IADD3 R7, PT, PT, R7, -R34, -R32 ;  /* 0x8000002207077210 */ /* 0x000fe20007ffe820 */
[----:B------:R0:W2:Y:S01]  /*08a0*/  F2I.FTZ.U32.TRUNC.NTZ R3, R2 ;  /* 0x0000000200037305 */ /* 0x0000a2000021f000 */
[C---:B----4-:R-:W-:Y:S01]  /*08b0*/  IMAD.WIDE.U32 R22, R35.reuse, 0x4, R22 ;  /* 0x0000000423167825 */ /* 0x050fe200078e0016 */
[----:B------:R-:W-:Y:S02]  /*08c0*/  ULOP3.LUT UR48, UR5, 0x7, URZ, 0xc0, !UPT ;  /* 0x0000000705307892 */ /* 0x000fe4000f8ec0ff */
[----:B------:R-:W-:Y:S02]  /*08d0*/  ULOP3.LUT UR49, UR5, 0x3, URZ, 0xc0, !UPT ;  /* 0x0000000305317892 */ /* 0x000fe4000f8ec0ff */
[----:B------:R-:W-:Y:S01]  /*08e0*/  UIADD3 UR54, UPT, UPT, -UR45, URZ, URZ ;  /* 0x000000ff2d367290 */ /* 0x000fe2000fffe1ff */
[----:B-1----:R-:W-:-:S04]  /*08f0*/  IMAD.WIDE.U32 R18, R35, 0x4, R18 ;  /* 0x0000000423127825 */ /* 0x002fc800078e0012 */
[----:B0-----:R-:W-:Y:S01]  /*0900*/  IMAD.MOV.U32 R2, RZ, RZ, RZ ;  /* 0x000000ffff027224 */ /* 0x001fe200078e00ff */
[----:B--2---:R-:W-:-:S05]  /*0910*/  IADD3 R9, PT, PT, RZ, -R3, RZ ;  /* 0x80000003ff097210 */ /* 0x004fca0007ffe0ff */
[----:B------:R-:W-:-:S04]  /*0920*/  IMAD R9, R9, UR47, RZ ;  /* 0x0000002f09097c24 */ /* 0x000fc8000f8e02ff */
[----:B------:R-:W-:Y:S01]  /*0930*/  IMAD.HI.U32 R2, R3, R9, R2 ;  /* 0x0000000903027227 */ /* 0x000fe200078e0002 */
[----:B------:R-:W-:Y:S01]  /*0940*/  LOP3.LUT R3, RZ, UR47, RZ, 0x33, !PT ;  /* 0x0000002fff037c12 */ /* 0x000fe2000f8e33ff */
[----:B------:R-:W0:Y:S01]  /*0950*/  I2F.F64 R8, UR46 ;  /* 0x0000002e00087d12 */ /* 0x000e220008201c00 */
[----:B------:R-:W-:-:S03]  /*0960*/  ULOP3.LUT UR46, UR46, 0x7ffffffe, URZ, 0xc0, !UPT ;  /* 0x7ffffffe2e2e7892 */ /* 0x000fc6000f8ec0ff */
[----:B------:R-:W-:-:S04]  /*0970*/  IMAD.HI.U32 R0, R2, R5, RZ ;  /* 0x0000000502007227 */ /* 0x000fc800078e00ff */
[----:B------:R-:W-:Y:S02]  /*0980*/  IMAD.MOV R4, RZ, RZ, -R0 ;  /* 0x000000ffff047224 */ /* 0x000fe400078e0a00 */
[----:B------:R-:W-:-:S04]  /*0990*/  IMAD.HI.U32 R2, R2, R7, RZ ;  /* 0x0000000702027227 */ /* 0x000fc800078e00ff */
[----:B------:R-:W-:Y:S01]  /*09a0*/  IMAD R5, R4, UR47, R5 ;  /* 0x0000002f04057c24 */ /* 0x000fe2000f8e0205 */
[----:B------:R-:W-:Y:S02]  /*09b0*/  IADD3 R6, PT, PT, -R2, RZ, RZ ;  /* 0x000000ff02067210 */ /* 0x000fe40007ffe1ff */
[----:B0-----:R-:W-:Y:S02]  /*09c0*/  R2UR UR40, R8 ;  /* 0x00000000082872ca */ /* 0x001fe400000e0000 */
[----:B------:R-:W-:Y:S01]  /*09d0*/  ISETP.GE.U32.AND P0, PT, R5, UR47, PT ;  /* 0x0000002f05007c0c */ /* 0x000fe2000bf06070 */
[----:B------:R-:W-:Y:S01]  /*09e0*/  IMAD R7, R6, UR47, R7 ;  /* 0x0000002f06077c24 */ /* 0x000fe2000f8e0207 */
[----:B------:R-:W-:-:S04]  /*09f0*/  R2UR UR41, R9 ;  /* 0x00000000092972ca */ /* 0x000fc800000e0000 */
[----:B------:R-:W-:-:S07]  /*0a00*/  ISETP.GE.U32.AND P2, PT, R7, UR47, PT ;  /* 0x0000002f07007c0c */ /* 0x000fce000bf46070 */
[----:B------:R-:W-:Y:S02]  /*0a10*/  @P0 VIADD R5, R5, -UR47 ;  /* 0x8000002f05050c36 */ /* 0x000fe40008000000 */
[----:B------:R-:W-:-:S03]  /*0a20*/  @P0 VIADD R0, R0, 0x1 ;  /* 0x0000000100000836 */ /* 0x000fc60000000000 */
[----:B------:R-:W-:Y:S01]  /*0a30*/  ISETP.GE.U32.AND P1, PT, R5, UR47, PT ;  /* 0x0000002f05007c0c */ /* 0x000fe2000bf26070 */
[----:B------:R-:W-:Y:S01]  /*0a40*/  @P2 VIADD R7, R7, -UR47 ;  /* 0x8000002f07072c36 */ /* 0x000fe20008000000 */
[----:B------:R-:W-:-:S04]  /*0a50*/  @P2 IADD3 R2, PT, PT, R2, 0x1, RZ ;  /* 0x0000000102022810 */ /* 0x000fc80007ffe0ff */
[----:B------:R-:W-:-:S07]  /*0a60*/  ISETP.GE.U32.AND P3, PT, R7, UR47, PT ;  /* 0x0000002f07007c0c */ /* 0x000fce000bf66070 */
[----:B------:R-:W-:-:S05]  /*0a70*/  @P1 VIADD R0, R0, 0x1 ;  /* 0x0000000100001836 */ /* 0x000fca0000000000 */
[----:B------:R-:W-:Y:S01]  /*0a80*/  SEL R0, R3, R0, !P4 ;  /* 0x0000000003007207 */ /* 0x000fe20006000000 */
[----:B------:R-:W-:-:S04]  /*0a90*/  @P3 VIADD R2, R2, 0x1 ;  /* 0x0000000102023836 */ /* 0x000fc80000000000 */
[----:B------:R-:W-:Y:S01]  /*0aa0*/  IMAD.IADD R33, R33, 0x1, R0 ;  /* 0x0000000121217824 */ /* 0x000fe200078e0200 */
[----:B------:R-:W-:-:S03]  /*0ab0*/  SEL R3, R3, R2, !P4 ;  /* 0x0000000203037207 */ /* 0x000fc60006000000 */
[----:B------:R-:W-:Y:S01]  /*0ac0*/  VIADD R29, R33, 0x1 ;  /* 0x00000001211d7836 */ /* 0x000fe20000000000 */
[----:B------:R-:W-:-:S04]  /*0ad0*/  IADD3 R32, PT, PT, R32, R3, RZ ;  /* 0x0000000320207210 */ /* 0x000fc80007ffe0ff */
[----:B------:R-:W-:-:S07]  /*0ae0*/  LOP3.LUT R29, R29, 0x3, RZ, 0xc0, !PT ;  /* 0x000000031d1d7812 */ /* 0x000fce00078ec0ff */
.L_x_111:
[----:B------:R-:W0:Y:S01]  /*0af0*/  LDCU UR57, c[0x0][0x3c4] ;  /* 0x00007880ff3977ac */ /* 0x000e220008000800 */
[----:B-1----:R-:W1:Y:S01]  /*0b00*/  LDCU UR56, c[0x0][0x3c4] ;  /* 0x00007880ff3877ac */ /* 0x002e620008000800 */
[----:B--2---:R-:W2:Y:S01]  /*0b10*/  LDCU UR55, c[0x0][0x3c4] ;  /* 0x00007880ff3777ac */ /* 0x004ea20008000800 */
[----:B------:R-:W3:Y:S01]  /*0b20*/  LDCU.64 UR36, c[0x0][0x3d8] ;  /* 0x00007b00ff2477ac */ /* 0x000ee20008000a00 */
[----:B0-----:R-:W-:-:S04]  /*0b30*/  ISETP.GE.AND P0, PT, R35, UR57, PT ;  /* 0x0000003923007c0c */ /* 0x001fc8000bf06270 */
[----:B------:R-:W-:-:S09]  /*0b40*/  P2R R0, PR, RZ, 0x1 ;  /* 0x00000001ff007803 */ /* 0x000fd20000000000 */
[----:B-12345:R-:W-:Y:S05]  /*0b50*/  @P0 BRA `(.L_x_7) ;  /* 0x00000034006c0947 */ /* 0x03efea0003800000 */
[----:B------:R-:W0:Y:S02]  /*0b60*/  LDCU UR4, c[0x0][0x3cc] ;  /* 0x00007980ff0477ac */ /* 0x000e240008000800 */
[----:B0-----:R-:W-:-:S09]  /*0b70*/  UISETP.GE.AND UP0, UPT, UR4, 0x1, UPT ;  /* 0x000000010400788c */ /* 0x001fd2000bf06270 */
[----:B------:R-:W-:Y:S05]  /*0b80*/  BRA.U !UP0, `(.L_x_8) ;  /* 0x0000001d085c7547 */ /* 0x000fea000b800000 */
[----:B------:R-:W0:Y:S01]  /*0b90*/  LDCU.U8 UR4, c[0x0][0x3e8] ;  /* 0x00007d00ff0477ac */ /* 0x000e220008000000 */
[----:B------:R-:W-:Y:S02]  /*0ba0*/  ISETP.NE.AND P0, PT, RZ, UR42, PT ;  /* 0x0000002aff007c0c */ /* 0x000fe4000bf05270 */
[----:B------:R-:W-:Y:S01]  /*0bb0*/  MOV R17, R35 ;  /* 0x0000002300117202 */ /* 0x000fe20000000f00 */
[----:B0-----:R-:W-:-:S06]  /*0bc0*/  UPRMT UR4, UR4, 0x8880, URZ ;  /* 0x0000888004047896 */ /* 0x001fcc00080000ff */
[----:B------:R-:W-:-:S04]  /*0bd0*/  ISETP.NE.AND P0, PT, RZ, UR4, !P0 ;  /* 0x00000004ff007c0c */ /* 0x000fc8000c705270 */
[----:B------:R-:W-:-:S09]  /*0be0*/  P2R R28, PR, RZ, 0x1 ;  /* 0x00000001ff1c7803 */ /* 0x000fd20000000000 */
.L_x_48:
[----:B0-----:R-:W0:Y:S01]  /*0bf0*/  LDC.64 R2, c[0x0][0x388] ;  /* 0x0000e200ff027b82 */ /* 0x001e220000000a00 */
[----:B------:R-:W1:Y:S01]  /*0c00*/  LDCU UR4, c[0x0][0x3cc] ;  /* 0x00007980ff0477ac */ /* 0x000e620008000800 */
[----:B------:R-:W-:Y:S01]  /*0c10*/  ISETP.NE.AND P0, PT, R28, RZ, PT ;  /* 0x000000ff1c00720c */ /* 0x000fe20003f05270 */
[----:B0-----:R-:W-:-:S06]  /*0c20*/  IMAD.WIDE.U32 R2, R17, 0x4, R2 ;  /* 0x0000000411027825 */ /* 0x001fcc00078e0002 */
[----:B-----5:R0:W5:Y:S01]  /*0c30*/  LDG.E.CONSTANT R2, desc[UR38][R2.64] ;  /* 0x0000002602027981 */ /* 0x020162000c1e9900 */
[----:B-1----:R-:W-:Y:S01]  /*0c40*/  UISETP.GE.U32.AND UP0, UPT, UR4, 0x8, UPT ;  /* 0x000000080400788c */ /* 0x002fe2000bf06070 */
[C---:B------:R-:W-:Y:S01]  /*0c50*/  ISETP.LT.U32.AND P0, PT, R17.reuse, 0x5, P0 ;  /* 0x000000051100780c */ /* 0x040fe20000701070 */
[----:B------:R-:W-:Y:S01]  /*0c60*/  IMAD.MOV.U32 R41, RZ, RZ, RZ ;  /* 0x000000ffff297224 */ /* 0x000fe200078e00ff */
[----:B------:R-:W-:Y:S01]  /*0c70*/  CS2R R36, SRZ ;  /* 0x0000000000247805 */ /* 0x000fe2000001ff00 */
[----:B------:R-:W-:Y:S01]  /*0c80*/  IMAD R42, R17, UR4, RZ ;  /* 0x00000004112a7c24 */ /* 0x000fe2000f8e02ff */
[----:B------:R-:W-:-:S04]  /*0c90*/  P2R R40, PR, RZ, 0x1 ;  /* 0x00000001ff287803 */ /* 0x000fc80000000000 */
[----:B0-----:R-:W-:Y:S05]  /*0ca0*/  BRA.U !UP0, `(.L_x_9) ;  /* 0x0000000d08407547 */ /* 0x001fea000b800000 */
[----:B------:R-:W0:Y:S01]  /*0cb0*/  LDC.64 R4, c[0x0][0x390] ;  /* 0x0000e400ff047b82 */ /* 0x000e220000000a00 */
[----:B------:R-:W-:Y:S01]  /*0cc0*/  BSSY.RECONVERGENT B6, `(.L_x_10) ;  /* 0x00000cd000067945 */ /* 0x000fe20003800200 */
[----:B------:R-:W-:Y:S01]  /*0cd0*/  IMAD.U32 R41, RZ, RZ, UR54 ;  /* 0x00000036ff297e24 */ /* 0x000fe2000f8e00ff */
[----:B------:R-:W-:Y:S01]  /*0ce0*/  CS2R R36, SRZ ;  /* 0x0000000000247805 */ /* 0x000fe2000001ff00 */
[----:B0-----:R-:W-:-:S03]  /*0cf0*/  IMAD.WIDE.U32 R4, R42, 0x4, R4 ;  /* 0x000000042a047825 */ /* 0x001fc600078e0004 */
[----:B------:R-:W-:-:S05]  /*0d00*/  IADD3 R38, P0, PT, R4, 0x10, RZ ;  /* 0x0000001004267810 */ /* 0x000fca0007f1e0ff */
[----:B------:R-:W-:-:S08]  /*0d10*/  IMAD.X R39, RZ, RZ, R5, P0 ;  /* 0x000000ffff277224 */ /* 0x000fd000000e0605 */
.L_x_27:
[----:B------:R-:W2:Y:S01]  /*0d20*/  LDG.E.CONSTANT R0, desc[UR38][R38.64+-0x10] ;  /* 0xfffff02626007981 */ /* 0x000ea2000c1e9900 */
[----:B------:R-:W2:Y:S01]  /*0d30*/  LDC.64 R10, c[0x0][0x3a8] ;  /* 0x0000ea00ff0a7b82 */ /* 0x000ea20000000a00 */
[----:B------:R-:W-:Y:S01]  /*0d40*/  ISETP.NE.AND P0, PT, R40, RZ, PT ;  /* 0x000000ff2800720c */ /* 0x000fe20003f05270 */
[----:B--2---:R-:W-:-:S06]  /*0d50*/  IMAD.WIDE R10, R0, 0x8, R10 ;  /* 0x00000008000a7825 */ /* 0x004fcc00078e020a */
[----:B------:R-:W2:Y:S01]  /*0d60*/  LDG.E.64 R10, desc[UR38][R10.64] ;  /* 0x000000260a0a7981 */ /* 0x000ea2000c1e1b00 */
[----:B------:R-:W-:Y:S01]  /*0d70*/  IADD3 R41, PT, PT, R41, 0x8, RZ ;  /* 0x0000000829297810 */ /* 0x000fe20007ffe0ff */
[----:B------:R-:W-:Y:S03]  /*0d80*/  BSSY.RECONVERGENT B7, `(.L_x_11) ;  /* 0x0000014000077945 */ /* 0x000fe60003800200 */
[----:B------:R-:W-:-:S04]  /*0d90*/  ISETP.NE.AND P1, PT, R41, RZ, PT ;  /* 0x000000ff2900720c */ /* 0x000fc80003f25270 */
[----:B------:R-:W-:Y:S01]  /*0da0*/  P2R R43, PR, RZ, 0x2 ;  /* 0x00000002ff2b7803 */ /* 0x000fe20000000000 */
[----:B--2---:R-:W-:Y:S01]  /*0db0*/  DADD R36, R10, R36 ;  /* 0x000000000a247229 */ /* 0x004fe20000000024 */
[----:B------:R-:W-:Y:S10]  /*0dc0*/  @!P0 BRA `(.L_x_12) ;  /* 0x00000000003c8947 */ /* 0x000ff40003800000 */
[----:B------:R-:W-:Y:S01]  /*0dd0*/  MOV R8, 0x0 ;  /* 0x0000000000087802 */ /* 0x000fe20000000f00 */
[----:B------:R-:W-:Y:S01]  /*0de0*/  IMAD.MOV.U32 R16, RZ, RZ, RZ ;  /* 0x000000ffff107224 */ /* 0x000fe200078e00ff */
[----:B------:R0:W-:Y:S01]  /*0df0*/  STL.64 [R1+0x20], R10 ;  /* 0x0000200a01007387 */ /* 0x0001e20000100a00 */
[----:B------:R-:W1:Y:S01]  /*0e00*/  LDCU.64 UR4, c[0x4][0x8] ;  /* 0x01000100ff0477ac */ /* 0x000e620008000a00 */
[----:B------:R-:W-:Y:S01]  /*0e10*/  MOV R6, UR43 ;  /* 0x0000002b00067c02 */ /* 0x000fe20008000f00 */
[----:B------:R-:W-:Y:S01]  /*0e20*/  IMAD.U32 R7, RZ, RZ, UR44 ;  /* 0x0000002cff077e24 */ /* 0x000fe2000f8e00ff */
[----:B------:R0:W-:Y:S01]  /*0e30*/  STL [R1+0x18], R0 ;  /* 0x0000180001007387 */ /* 0x0001e20000100800 */
[----:B------:R-:W2:Y:S03]  /*0e40*/  LDC.64 R8, c[0x4][R8] ;  /* 0x0100000008087b82 */ /* 0x000ea60000000a00 */
[----:B------:R0:W-:Y:S04]  /*0e50*/  STL.64 [R1], R16 ;  /* 0x0000001001007387 */ /* 0x0001e80000100a00 */
[----:B-----5:R0:W-:Y:S04]  /*0e60*/  STL [R1+0x8], R2 ;  /* 0x0000080201007387 */ /* 0x0201e80000100800 */
[----:B------:R0:W-:Y:S01]  /*0e70*/  STL.64 [R1+0x10], R36 ;  /* 0x0000102401007387 */ /* 0x0001e20000100a00 */
[----:B-1----:R-:W-:-:S02]  /*0e80*/  IMAD.U32 R4, RZ, RZ, UR4 ;  /* 0x00000004ff047e24 */ /* 0x002fc4000f8e00ff */
[----:B------:R-:W-:-:S07]  /*0e90*/  IMAD.U32 R5, RZ, RZ, UR5 ;  /* 0x00000005ff057e24 */ /* 0x000fce000f8e00ff */
[----:B------:R-:W-:-:S07]  /*0ea0*/  LEPC R20, `(.L_x_12) ;  /* 0x000000001014794e */ /* 0x000fce0000000000 */
[----:B0-2---:R-:W-:Y:S05]  /*0eb0*/  CALL.ABS.NOINC R8 ;  /* 0x0000000008007343 */ /* 0x005fea0003c00000 */
.L_x_12:
[----:B------:R-:W-:Y:S05]  /*0ec0*/  BSYNC.RECONVERGENT B7 ;  /* 0x0000000000077941 */ /* 0x000fea0003800200 */
.L_x_11:
[----:B------:R-:W2:Y:S01]  /*0ed0*/  LDG.E.CONSTANT R0, desc[UR38][R38.64+-0xc] ;  /* 0xfffff42626007981 */ /* 0x000ea2000c1e9900 */
[----:B------:R-:W2:Y:S01]  /*0ee0*/  LDC.64 R10, c[0x0][0x3a8] ;  /* 0x0000ea00ff0a7b82 */ /* 0x000ea20000000a00 */
[----:B------:R-:W-:Y:S01]  /*0ef0*/  ISETP.NE.AND P6, PT, R40, RZ, PT ;  /* 0x000000ff2800720c */ /* 0x000fe20003fc5270 */
[----:B--2---:R-:W-:-:S06]  /*0f00*/  IMAD.WIDE R10, R0, 0x8, R10 ;  /* 0x00000008000a7825 */ /* 0x004fcc00078e020a */
[----:B------:R-:W2:Y:S01]  /*0f10*/  LDG.E.64 R10, desc[UR38][R10.64] ;  /* 0x000000260a0a7981 */ /* 0x000ea2000c1e1b00 */
[----:B------:R-:W-:Y:S01]  /*0f20*/  BSSY.RECONVERGENT B7, `(.L_x_13) ;  /* 0x0000012000077945 */ /* 0x000fe20003800200 */
[----:B--2---:R-:W-:-:S04]  /*0f30*/  DADD R36, R36, R10 ;  /* 0x0000000024247229 */ /* 0x004fc8000000000a */
[----:B------:R-:W-:Y:S07]  /*0f40*/  @!P6 BRA `(.L_x_14) ;  /* 0x00000000003ce947 */ /* 0x000fee0003800000 */
[----:B------:R-:W-:Y:S01]  /*0f50*/  MOV R8, 0x0 ;  /* 0x0000000000087802 */ /* 0x000fe20000000f00 */
[----:B------:R-:W-:Y:S01]  /*0f60*/  IMAD.MOV.U32 R16, RZ, RZ, RZ ;  /* 0x000000ffff107224 */ /* 0x000fe200078e00ff */
[----:B------:R0:W-:Y:S01]  /*0f70*/  STL.64 [R1+0x20], R10 ;  /* 0x0000200a01007387 */ /* 0x0001e20000100a00 */
[----:B------:R-:W1:Y:S01]  /*0f80*/  LDCU.64 UR4, c[0x4][0x8] ;  /* 0x01000100ff0477ac */ /* 0x000e620008000a00 */
[----:B------:R-:W-:Y:S02]  /*0f90*/  IMAD.U32 R6, RZ, RZ, UR43 ;  /* 0x0000002bff067e24 */ /* 0x000fe4000f8e00ff */
[----:B------:R0:W-:Y:S01]  /*0fa0*/  STL [R1+0x18], R0 ;  /* 0x0000180001007387 */ /* 0x0001e20000100800 */
[----:B------:R-:W2:Y:S01]  /*0fb0*/  LDC.64 R8, c[0x4][R8] ;  /* 0x0100000008087b82 */ /* 0x000ea20000000a00 */
[----:B------:R-:W-:Y:S02]  /*0fc0*/  IMAD.U32 R7, RZ, RZ, UR44 ;  /* 0x0000002cff077e24 */ /* 0x000fe4000f8e00ff */
[----:B------:R0:W-:Y:S04]  /*0fd0*/  STL.64 [R1], R16 ;  /* 0x0000001001007387 */ /* 0x0001e80000100a00 */
[----:B-----5:R0:W-:Y:S04]  /*0fe0*/  STL [R1+0x8], R2 ;  /* 0x0000080201007387 */ /* 0x0201e80000100800 */
[----:B------:R0:W-:Y:S01]  /*0ff0*/  STL.64 [R1+0x10], R36 ;  /* 0x0000102401007387 */ /* 0x0001e20000100a00 */
[----:B-1----:R-:W-:Y:S01]  /*1000*/  IMAD.U32 R4, RZ, RZ, UR4 ;  /* 0x00000004ff047e24 */ /* 0x002fe2000f8e00ff */
[----:B------:R-:W-:-:S07]  /*1010*/  MOV R5, UR5 ;  /* 0x0000000500057c02 */ /* 0x000fce0008000f00 */
[----:B------:R-:W-:-:S07]  /*1020*/  LEPC R20, `(.L_x_14) ;  /* 0x000000001014794e */ /* 0x000fce0000000000 */
[----:B0-2---:R-:W-:Y:S05]  /*1030*/  CALL.ABS.NOINC R8 ;  /* 0x0000000008007343 */ /* 0x005fea0003c00000 */
.L_x_14:
[----:B------:R-:W-:Y:S05]  /*1040*/  BSYNC.RECONVERGENT B7 ;  /* 0x0000000000077941 */ /* 0x000fea0003800200 */
.L_x_13:
        /* <DEDUP_REMOVED lines=19> */
[----:B-1----:R-:W-:Y:S01]  /*1180*/  MOV R4, UR4 ;  /* 0x0000000400047c02 */ /* 0x002fe20008000f00 */
[----:B------:R-:W-:-:S07]  /*1190*/  IMAD.U32 R5, RZ, RZ, UR5 ;  /* 0x00000005ff057e24 */ /* 0x000fce000f8e00ff */
[----:B------:R-:W-:-:S07]  /*11a0*/  LEPC R20, `(.L_x_16) ;  /* 0x000000001014794e */ /* 0x000fce0000000000 */
[----:B0-2---:R-:W-:Y:S05]  /*11b0*/  CALL.ABS.NOINC R8 ;  /* 0x0000000008007343 */ /* 0x005fea0003c00000 */
.L_x_16:
[----:B------:R-:W-:Y:S05]  /*11c0*/  BSYNC.RECONVERGENT B7 ;  /* 0x0000000000077941 */ /* 0x000fea0003800200 */
.L_x_15:
        /* <DEDUP_REMOVED lines=9> */
[----:B------:R0:W-:Y:S01]  /*1260*/  STL.64 [R1+0x20], R10 ;  /* 0x0000200a01007387 */ /* 0x0001e20000100a00 */
[----:B------:R-:W-:Y:S01]  /*1270*/  MOV R16, RZ ;  /* 0x000000ff00107202 */ /* 0x000fe20000000f00 */
[----:B------:R-:W1:Y:S01]  /*1280*/  LDCU.64 UR4, c[0x4][0x8] ;  /* 0x01000100ff0477ac */ /* 0x000e620008000a00 */
[----:B------:R-:W-:Y:S01]  /*1290*/  IMAD.U32 R6, RZ, RZ, UR43 ;  /* 0x0000002bff067e24 */ /* 0x000fe2000f8e00ff */
[----:B------:R0:W-:Y:S01]  /*12a0*/  STL [R1+0x18], R0 ;  /* 0x0000180001007387 */ /* 0x0001e20000100800 */
[----:B------:R-:W2:Y:S01]  /*12b0*/  LDC.64 R8, c[0x4][R8] ;  /* 0x0100000008087b82 */ /* 0x000ea20000000a00 */
[----:B------:R-:W-:Y:S02]  /*12c0*/  MOV R7, UR44 ;  /* 0x0000002c00077c02 */ /* 0x000fe40008000f00 */
[----:B------:R0:W-:Y:S04]  /*12d0*/  STL.64 [R1], R16 ;  /* 0x0000001001007387 */ /* 0x0001e80000100a00 */
[----:B-----5:R0:W-:Y:S04]  /*12e0*/  STL [R1+0x8], R2 ;  /* 0x0000080201007387 */ /* 0x0201e80000100800 */
[----:B------:R0:W-:Y:S01]  /*12f0*/  STL.64 [R1+0x10], R36 ;  /* 0x0000102401007387 */ /* 0x0001e20000100a00 */
[----:B-1----:R-:W-:-:S02]  /*1300*/  IMAD.U32 R4, RZ, RZ, UR4 ;  /* 0x00000004ff047e24 */ /* 0x002fc4000f8e00ff */
[----:B------:R-:W-:-:S07]  /*1310*/  IMAD.U32 R5, RZ, RZ, UR5 ;  /* 0x00000005ff057e24 */ /* 0x000fce000f8e00ff */
[----:B------:R-:W-:-:S07]  /*1320*/  LEPC R20, `(.L_x_18) ;  /* 0x000000001014794e */ /* 0x000fce0000000000 */
[----:B0-2---:R-:W-:Y:S05]  /*1330*/  CALL.ABS.NOINC R8 ;  /* 0x0000000008007343 */ /* 0x005fea0003c00000 */
.L_x_18:
[----:B------:R-:W-:Y:S05]  /*1340*/  BSYNC.RECONVERGENT B7 ;  /* 0x0000000000077941 */ /* 0x000fea0003800200 */
.L_x_17:
        /* <DEDUP_REMOVED lines=23> */
.L_x_20:
[----:B------:R-:W-:Y:S05]  /*14c0*/  BSYNC.RECONVERGENT B7 ;  /* 0x0000000000077941 */ /* 0x000fea0003800200 */
.L_x_19:
        /* <DEDUP_REMOVED lines=23> */
.L_x_22:
[----:B------:R-:W-:Y:S05]  /*1640*/  BSYNC.RECONVERGENT B7 ;  /* 0x0000000000077941 */ /* 0x000fea0003800200 */
.L_x_21:
        /* <DEDUP_REMOVED lines=23> */
.L_x_24:
[----:B------:R-:W-:Y:S05]  /*17c0*/  BSYNC.RECONVERGENT B7 ;  /* 0x0000000000077941 */ /* 0x000fea0003800200 */
.L_x_23:
        /* <DEDUP_REMOVED lines=23> */
.L_x_26:
[----:B------:R-:W-:Y:S05]  /*1940*/  BSYNC.RECONVERGENT B7 ;  /* 0x0000000000077941 */ /* 0x000fea0003800200 */
.L_x_25:
[----:B------:R-:W-:Y:S02]  /*1950*/  ISETP.NE.AND P6, PT, R43, RZ, PT ;  /* 0x000000ff2b00720c */ /* 0x000fe40003fc5270 */
[----:B------:R-:W-:-:S05]  /*1960*/  IADD3 R38, P0, PT, R38, 0x20, RZ ;  /* 0x0000002026267810 */ /* 0x000fca0007f1e0ff */
[----:B------:R-:W-:-:S06]  /*1970*/  IMAD.X R39, RZ, RZ, R39, P0 ;  /* 0x000000ffff277224 */ /* 0x000fcc00000e0627 */
[----:B------:R-:W-:Y:S05]  /*1980*/  @P6 BRA `(.L_x_27) ;  /* 0xfffffff000e46947 */ /* 0x000fea000383ffff */
[----:B------:R-:W-:Y:S05]  /*1990*/  BSYNC.RECONVERGENT B6 ;  /* 0x0000000000067941 */ /* 0x000fea0003800200 */
.L_x_10:
[----:B------:R-:W-:-:S07]  /*19a0*/  IMAD.U32 R41, RZ, RZ, UR45 ;  /* 0x0000002dff297e24 */ /* 0x000fce000f8e00ff */
.L_x_9:
[----:B------:R-:W-:-:S09]  /*19b0*/  UISETP.NE.AND UP0, UPT, UR48, URZ, UPT ;  /* 0x000000ff3000728c */ /* 0x000fd2000bf05270 */
[----:B------:R-:W-:Y:S05]  /*19c0*/  BRA.U !UP0, `(.L_x_28) ;  /* 0x0000000d081c7547 */ /* 0x000fea000b800000 */
[----:B------:R-:W-:-:S04]  /*19d0*/  UIADD3 UR4, UPT, UPT, UR48, -0x1, URZ ;  /* 0xffffffff30047890 */ /* 0x000fc8000fffe0ff */
[----:B------:R-:W-:-:S09]  /*19e0*/  UISETP.GE.U32.AND UP0, UPT, UR4, 0x3, UPT ;  /* 0x000000030400788c */ /* 0x000fd2000bf06070 */
[----:B------:R-:W-:Y:S05]  /*19f0*/  BRA.U !UP0, `(.L_x_29) ;  /* 0x0000000508a47547 */ /* 0x000fea000b800000 */
[----:B------:R-:W0:Y:S01]  /*1a00*/  LDC.64 R4, c[0x0][0x390] ;  /* 0x0000e400ff047b82 */ /* 0x000e220000000a00 */
[----:B------:R-:W-:Y:S01]  /*1a10*/  IMAD.IADD R3, R42, 0x1, R41 ;  /* 0x000000012a037824 */ /* 0x000fe200078e0229 */
[----:B------:R-:W-:-:S06]  /*1a20*/  ISETP.NE.AND P0, PT, R40, RZ, PT ;  /* 0x000000ff2800720c */ /* 0x000fcc0003f05270 */
[----:B------:R-:W1:Y:S01]  /*1a30*/  LDC.64 R10, c[0x0][0x3a8] ;  /* 0x0000ea00ff0a7b82 */ /* 0x000e620000000a00 */
[----:B0-----:R-:W-:-:S05]  /*1a40*/  IMAD.WIDE.U32 R4, R3, 0x4, R4 ;  /* 0x0000000403047825 */ /* 0x001fca00078e0004 */
[----:B------:R-:W1:Y:S02]  /*1a50*/  LDG.E.CONSTANT R0, desc[UR38][R4.64] ;  /* 0x0000002604007981 */ /* 0x000e64000c1e9900 */
[----:B-1----:R-:W-:-:S06]  /*1a60*/  IMAD.WIDE R10, R0, 0x8, R10 ;  /* 0x00000008000a7825 */ /* 0x002fcc00078e020a */
[----:B------:R-:W2:Y:S01]  /*1a70*/  LDG.E.64 R10, desc[UR38][R10.64] ;  /* 0x000000260a0a7981 */ /* 0x000ea2000c1e1b00 */
[----:B------:R-:W-:Y:S01]  /*1a80*/  BSSY.RECONVERGENT B6, `(.L_x_30) ;  /* 0x0000012000067945 */ /* 0x000fe20003800200 */
[----:B--2---:R-:W-:-:S03]  /*1a90*/  DADD R36, R36, R10 ;  /* 0x0000000024247229 */ /* 0x004fc6000000000a */
[----:B------:R-:W-:Y:S08]  /*1aa0*/  @!P0 BRA `(.L_x_31) ;  /* 0x00000000003c8947 */ /* 0x000ff00003800000 */
        /* <DEDUP_REMOVED lines=15> */
.L_x_31:
[----:B------:R-:W-:Y:S05]  /*1ba0*/  BSYNC.RECONVERGENT B6 ;  /* 0x0000000000067941 */ /* 0x000fea0003800200 */
.L_x_30:
[----:B------:R-:W0:Y:S01]  /*1bb0*/  LDCU.64 UR4, c[0x0][0x390] ;  /* 0x00007200ff0477ac */ /* 0x000e220008000a00 */
[----:B------:R-:W-:Y:S01]  /*1bc0*/  IADD3 R0, P0, PT, R42, R41, RZ ;  /* 0x000000292a007210 */ /* 0x000fe20007f1e0ff */
[----:B------:R-:W1:Y:S01]  /*1bd0*/  LDC.64 R10, c[0x0][0x3a8] ;  /* 0x0000ea00ff0a7b82 */ /* 0x000e620000000a00 */
[----:B------:R-:W-:-:S03]  /*1be0*/  ISETP.NE.AND P6, PT, R40, RZ, PT ;  /* 0x000000ff2800720c */ /* 0x000fc60003fc5270 */
[----:B------:R-:W-:Y:S01]  /*1bf0*/  IMAD.X R3, RZ, RZ, RZ, P0 ;  /* 0x000000ffff037224 */ /* 0x000fe200000e06ff */
[----:B0-----:R-:W-:-:S04]  /*1c00*/  LEA R38, P0, R0, UR4, 0x2 ;  /* 0x0000000400267c11 */ /* 0x001fc8000f8010ff */
[----:B------:R-:W-:-:S05]  /*1c10*/  LEA.HI.X R39, R0, UR5, R3, 0x2, P0 ;  /* 0x0000000500277c11 */ /* 0x000fca00080f1403 */
[----:B------:R-:W1:Y:S02]  /*1c20*/  LDG.E.CONSTANT R0, desc[UR38][R38.64+0x4] ;  /* 0x0000042626007981 */ /* 0x000e64000c1e9900 */
[----:B-1----:R-:W-:-:S06]  /*1c30*/  IMAD.WIDE R10, R0, 0x8, R10 ;  /* 0x00000008000a7825 */ /* 0x002fcc00078e020a */
[----:B------:R-:W2:Y:S01]  /*1c40*/  LDG.E.64 R10, desc[UR38][R10.64] ;  /* 0x000000260a0a7981 */ /* 0x000ea2000c1e1b00 */
[----:B------:R-:W-:Y:S01]  /*1c50*/  BSSY.RECONVERGENT B6, `(.L_x_32) ;  /* 0x0000012000067945 */ /* 0x000fe20003800200 */
[----:B--2---:R-:W-:-:S03]  /*1c60*/  DADD R36, R36, R10 ;  /* 0x0000000024247229 */ /* 0x004fc6000000000a */
[----:B------:R-:W-:Y:S08]  /*1c70*/  @!P6 BRA `(.L_x_33) ;  /* 0x00000000003ce947 */ /* 0x000ff00003800000 */
        /* <DEDUP_REMOVED lines=15> */
.L_x_33:
[----:B------:R-:W-:Y:S05]  /*1d70*/  BSYNC.RECONVERGENT B6 ;  /* 0x0000000000067941 */ /* 0x000fea0003800200 */
.L_x_32:
        /* <DEDUP_REMOVED lines=23> */
.L_x_35:
[----:B------:R-:W-:Y:S05]  /*1ef0*/  BSYNC.RECONVERGENT B6 ;  /* 0x0000000000067941 */ /* 0x000fea0003800200 */
.L_x_34:
        /* <DEDUP_REMOVED lines=23> */
.L_x_37:
[----:B------:R-:W-:Y:S05]  /*2070*/  BSYNC.RECONVERGENT B6 ;  /* 0x0000000000067941 */ /* 0x000fea0003800200 */
.L_x_36:
[----:B------:R-:W-:-:S07]  /*2080*/  VIADD R41, R41, 0x4 ;  /* 0x0000000429297836 */ /* 0x000fce0000000000 */
.L_x_29:
[----:B------:R-:W-:Y:S01]  /*2090*/  UISETP.NE.AND UP0, UPT, UR49, URZ, UPT ;  /* 0x000000ff3100728c */ /* 0x000fe2000bf05270 */
[----:B------:R-:W-:Y:S08]  /*20a0*/  BSSY.RECONVERGENT B6, `(.L_x_28) ;  /* 0x0000059000067945 */ /* 0x000ff00003800200 */
[----:B------:R-:W-:Y:S05]  /*20b0*/  BRA.U !UP0, `(.L_x_38) ;  /* 0x00000005085c7547 */ /* 0x000fea000b800000 */
[----:B------:R-:W-:-:S09]  /*20c0*/  UISETP.NE.AND UP0, UPT, UR49, 0x1, UPT ;  /* 0x000000013100788c */ /* 0x000fd2000bf05270 */
        /* <DEDUP_REMOVED lines=27> */
.L_x_41:
[----:B------:R-:W-:Y:S05]  /*2280*/  BSYNC.RECONVERGENT B7 ;  /* 0x0000000000077941 */ /* 0x000fea0003800200 */
.L_x_40:
[----:B------:R-:W0:Y:S01]  /*2290*/  LDCU.64 UR4, c[0x0][0x390] ;  /* 0x00007200ff0477ac */ /* 0x000e220008000a00 */
[----:B------:R-:W-:Y:S01]  /*22a0*/  IADD3 R0, P0, PT, R42, R41, RZ ;  /* 0x000000292a007210 */ /* 0x000fe20007f1e0ff */
[----:B------:R-:W1:Y:S01]  /*22b0*/  LDC.64 R10, c[0x0][0x3a8] ;  /* 0x0000ea00ff0a7b82 */ /* 0x000e620000000a00 */
[----:B------:R-:W-:Y:S02]  /*22c0*/  ISETP.NE.AND P6, PT, R40, RZ, PT ;  /* 0x000000ff2800720c */ /* 0x000fe40003fc5270 */
[----:B------:R-:W-:Y:S02]  /*22d0*/  IADD3.X R3, PT, PT, RZ, RZ, RZ, P0, !PT ;  /* 0x000000ffff037210 */ /* 0x000fe400007fe4ff */
        /* <DEDUP_REMOVED lines=23> */
.L_x_43:
[----:B------:R-:W-:Y:S05]  /*2450*/  BSYNC.RECONVERGENT B7 ;  /* 0x0000000000077941 */ /* 0x000fea0003800200 */
.L_x_42:
[----:B------:R-:W-:-:S07]  /*2460*/  VIADD R41, R41, 0x2 ;  /* 0x0000000229297836 */ /* 0x000fce0000000000 */
.L_x_39:
[----:B------:R-:W0:Y:S02]  /*2470*/  LDCU UR4, c[0x0][0x3cc] ;  /* 0x00007980ff0477ac */ /* 0x000e240008000800 */
[----:B0-----:R-:W-:-:S09]  /*2480*/  ULOP3.LUT UP0, URZ, UR4, 0x1, URZ, 0xc0, !UPT ;  /* 0x0000000104ff7892 */ /* 0x001fd2000f80c0ff */
        /* <DEDUP_REMOVED lines=8> */
[----:B------:R-:W2:Y:S02]  /*2510*/  LDG.E.64 R10, desc[UR38][R10.64] ;  /* 0x000000260a0a7981 */ /* 0x000ea4000c1e1b00 */
[----:B--2---:R-:W-:Y:S01]  /*2520*/  DADD R36, R36, R10 ;  /* 0x0000000024247229 */ /* 0x004fe2000000000a */
[----:B------:R-:W-:Y:S10]  /*2530*/  @!P0 BRA `(.L_x_38) ;  /* 0x00000000003c8947 */ /* 0x000ff40003800000 */
        /* <DEDUP_REMOVED lines=15> */
.L_x_38:
[----:B------:R-:W-:Y:S05]  /*2630*/  BSYNC.RECONVERGENT B6 ;  /* 0x0000000000067941 */ /* 0x000fea0003800200 */
.L_x_28:
[----:B------:R-:W0:Y:S01]  /*2640*/  LDC.64 R4, c[0x0][0x3a8] ;  /* 0x0000ea00ff047b82 */ /* 0x000e220000000a00 */
[----:B------:R-:W1:Y:S01]  /*2650*/  LDCU UR4, c[0x0][0x3d0] ;  /* 0x00007a00ff0477ac */ /* 0x000e620008000800 */
[----:B0----5:R-:W-:-:S05]  /*2660*/  IMAD.WIDE R4, R2, 0x8, R4 ;  /* 0x0000000802047825 */ /* 0x021fca00078e0204 */
[----:B------:R0:W5:Y:S01]  /*2670*/  LDG.E.64 R10, desc[UR38][R4.64] ;  /* 0x00000026040a7981 */ /* 0x000162000c1e1b00 */
[----:B-1----:R-:W-:-:S09]  /*2680*/  UISETP.NE.AND UP0, UPT, UR4, 0x4, UPT ;  /* 0x000000040400788c */ /* 0x002fd2000bf05270 */
[----:B0-----:R-:W-:Y:S05]  /*2690*/  BRA.U !UP0, `(.L_x_44) ;  /* 0x0000000108747547 */ /* 0x001fea000b800000 */
[----:B------:R-:W-:-:S09]  /*26a0*/  UISETP.NE.AND UP0, UPT, UR4, 0x6, UPT ;  /* 0x000000060400788c */ /* 0x000fd2000bf05270 */
[----:B------:R-:W-:Y:S05]  /*26b0*/  BRA.U UP0, `(.L_x_45) ;  /* 0x0000000100707547 */ /* 0x000fea000b800000 */
[----:B------:R-:W0:Y:S01]  /*26c0*/  MUFU.RCP64H R5, 3 ;  /* 0x4008000000057908 */ /* 0x000e220000001800 */
[----:B------:R-:W-:Y:S01]  /*26d0*/  IMAD.MOV.U32 R8, RZ, RZ, 0x0 ;  /* 0x00000000ff087424 */ /* 0x000fe200078e00ff */
[----:B-----5:R-:W-:Y:S01]  /*26e0*/  DFMA R36, R10, -6, R36 ;  /* 0xc01800000a24782b */ /* 0x020fe20000000024 */
[----:B------:R-:W-:Y:S01]  /*26f0*/  IMAD.MOV.U32 R9, RZ, RZ, 0x40080000 ;  /* 0x40080000ff097424 */ /* 0x000fe200078e00ff */
[----:B------:R-:W-:Y:S01]  /*2700*/  BSSY.RECONVERGENT B0, `(.L_x_46) ;  /* 0x0000013000007945 */ /* 0x000fe20003800200 */
[----:B------:R-:W-:-:S06]  /*2710*/  IMAD.MOV.U32 R4, RZ, RZ, 0x1 ;  /* 0x00000001ff047424 */ /* 0x000fcc00078e00ff */
[----:B0-----:R-:W-:-:S08]  /*2720*/  DFMA R6, R4, -R8, 1 ;  /* 0x3ff000000406742b */ /* 0x001fd00000000808 */
[----:B------:R-:W-:-:S08]  /*2730*/  DFMA R6, R6, R6, R6 ;  /* 0x000000060606722b */ /* 0x000fd00000000006 */
[----:B------:R-:W-:-:S08]  /*2740*/  DFMA R6, R4, R6, R4 ;  /* 0x000000060406722b */ /* 0x000fd00000000004 */
[----:B------:R-:W-:Y:S02]  /*2750*/  DFMA R4, R6, -R8, 1 ;  /* 0x3ff000000604742b */ /* 0x000fe40000000808 */
[----:B------:R-:W-:-:S06]  /*2760*/  DADD R8, R36, R36 ;  /* 0x0000000024087229 */ /* 0x000fcc0000000024 */
[----:B------:R-:W-:-:S04]  /*2770*/  DFMA R4, R6, R4, R6 ;  /* 0x000000040604722b */ /* 0x000fc80000000006 */
[----:B------:R-:W-:-:S04]  /*2780*/  FSETP.GEU.AND P1, PT, |R9|, 6.5827683646048100446e-37, PT ;  /* 0x036000000900780b */ /* 0x000fc80003f2e200 */
[----:B------:R-:W-:-:S08]  /*2790*/  DMUL R40, R8, R4 ;  /* 0x0000000408287228 */ /* 0x000fd00000000000 */
[----:B------:R-:W-:-:S08]  /*27a0*/  DFMA R6, R40, -3, R8 ;  /* 0xc00800002806782b */ /* 0x000fd00000000008 */
[----:B------:R-:W-:-:S10]  /*27b0*/  DFMA R40, R4, R6, R40 ;  /* 0x000000060428722b */ /* 0x000fd40000000028 */
[----:B------:R-:W-:-:S05]  /*27c0*/  FFMA R0, RZ, 2.125, R41 ;  /* 0x40080000ff007823 */ /* 0x000fca0000000029 */
[----:B------:R-:W-:-:S13]  /*27d0*/  FSETP.GT.AND P0, PT, |R0|, 1.469367938527859385e-39, PT ;  /* 0x001000000000780b */ /* 0x000fda0003f04200 */
[----:B------:R-:W-:Y:S05]  /*27e0*/  @P0 BRA P1, `(.L_x_47) ;  /* 0x0000000000100947 */ /* 0x000fea0000800000 */
[----:B------:R-:W-:Y:S01]  /*27f0*/  MOV R10, RZ ;  /* 0x000000ff000a7202 */ /* 0x000fe20000000f00 */
[----:B------:R-:W-:Y:S01]  /*2800*/  IMAD.MOV.U32 R11, RZ, RZ, 0x40080000 ;  /* 0x40080000ff0b7424 */ /* 0x000fe200078e00ff */
[----:B------:R-:W-:-:S07]  /*2810*/  MOV R0, 0x2830 ;  /* 0x0000283000007802 */ /* 0x000fce0000000f00 */
[----:B------:R-:W-:Y:S05]  /*2820*/  CALL.REL.NOINC `($__internal_0_$__cuda_sm20_div_rn_f64_full) ;  /* 0x0000005400a47944 */ /* 0x000fea0003c00000 */
.L_x_47:
[----:B------:R-:W-:Y:S05]  /*2830*/  BSYNC.RECONVERGENT B0 ;  /* 0x0000000000007941 */ /* 0x000fea0003800200 */
.L_x_46:
[----:B------:R-:W-:Y:S02]  /*2840*/  IMAD.MOV.U32 R26, RZ, RZ, R40 ;  /* 0x000000ffff1a7224 */ /* 0x000fe400078e0028 */
[----:B------:R-:W-:Y:S01]  /*2850*/  IMAD.MOV.U32 R27, RZ, RZ, R41 ;  /* 0x000000ffff1b7224 */ /* 0x000fe200078e0029 */
[----:B------:R-:W-:Y:S06]  /*2860*/  BRA `(.L_x_45) ;  /* 0x0000000000047947 */ /* 0x000fec0003800000 */
.L_x_44:
[----:B-----5:R-:W-:-:S11]  /*2870*/  DFMA R26, R10, -4, R36 ;  /* 0xc01000000a1a782b */ /* 0x020fd60000000024 */
.L_x_45:
[----:B------:R-:W0:Y:S01]  /*2880*/  LDC.64 R4, c[0x0][0x3b0] ;  /* 0x0000ec00ff047b82 */ /* 0x000e220000000a00 */
[----:B------:R-:W1:Y:S01]  /*2890*/  LDCU UR4, c[0x0][0x3c4] ;  /* 0x00007880ff0477ac */ /* 0x000e620008000800 */
[----:B------:R-:W-:-:S04]  /*28a0*/  IADD3 R17, PT, PT, R17, UR47, RZ ;  /* 0x0000002f11117c10 */ /* 0x000fc8000fffe0ff */
[----:B-1----:R-:W-:Y:S01]  /*28b0*/  ISETP.GE.AND P0, PT, R17, UR4, PT ;  /* 0x0000000411007c0c */ /* 0x002fe2000bf06270 */
[----:B0-----:R-:W-:-:S05]  /*28c0*/  IMAD.WIDE R2, R2, 0x8, R4 ;  /* 0x0000000802027825 */ /* 0x001fca00078e0204 */
[----:B------:R0:W-:Y:S07]  /*28d0*/  STG.E.64 desc[UR38][R2.64], R26 ;  /* 0x0000001a02007986 */ /* 0x0001ee000c101b26 */
[----:B------:R-:W-:Y:S05]  /*28e0*/  @!P0 BRA `(.L_x_48) ;  /* 0xffffffe000c08947 */ /* 0x000fea000383ffff */
[----:B------:R-:W-:Y:S05]  /*28f0*/  BRA `(.L_x_7) ;  /* 0x0000001800047947 */ /* 0x000fea0003800000 */
.L_x_8:
[----:B------:R-:W0:Y:S01]  /*2900*/  LDCU UR4, c[0x0][0x3d0] ;  /* 0x00007a00ff0477ac */ /* 0x000e220008000800 */
[----:B------:R-:W-:Y:S02]  /*2910*/  IMAD.U32 R21, RZ, RZ, UR47 ;  /* 0x0000002fff157e24 */ /* 0x000fe4000f8e00ff */
[----:B------:R-:W-:Y:S02]  /*2920*/  IMAD.U32 R17, RZ, RZ, UR47 ;  /* 0x0000002fff117e24 */ /* 0x000fe4000f8e00ff */
[----:B------:R-:W-:-:S04]  /*2930*/  IMAD.WIDE R20, R21, 0x4, R24 ;  /* 0x0000000415147825 */ /* 0x000fc800078e0218 */
[----:B------:R-:W-:Y:S01]  /*2940*/  IMAD.WIDE R16, R17, 0x4, R20 ;  /* 0x0000000411107825 */ /* 0x000fe200078e0214 */
[----:B0-----:R-:W-:-:S09]  /*2950*/  UISETP.NE.AND UP0, UPT, UR4, 0x6, UPT ;  /* 0x000000060400788c */ /* 0x001fd2000bf05270 */
[----:B------:R-:W-:Y:S05]  /*2960*/  BRA.U !UP0, `(.L_x_49) ;  /* 0x0000000508f47547 */ /* 0x000fea000b800000 */
[----:B------:R-:W-:Y:S01]  /*2970*/  UISETP.NE.AND UP0, UPT, UR4, 0x4, UPT ;  /* 0x000000040400788c */ /* 0x000fe2000bf05270 */
[----:B------:R-:W-:Y:S08]  /*2980*/  BSSY.RECONVERGENT B0, `(.L_x_50) ;  /* 0x000007a000007945 */ /* 0x000ff00003800200 */
[----:B------:R-:W-:Y:S05]  /*2990*/  BRA.U UP0, `(.L_x_51) ;  /* 0x0000000500247547 */ /* 0x000fea000b800000 */
[----:B------:R-:W-:Y:S01]  /*29a0*/  ISETP.NE.AND P0, PT, R29, RZ, PT ;  /* 0x000000ff1d00720c */ /* 0x000fe20003f05270 */
[----:B------:R-:W-:Y:S01]  /*29b0*/  BSSY.RECONVERGENT B1, `(.L_x_52) ;  /* 0x000001e000017945 */ /* 0x000fe20003800200 */
[----:B------:R-:W-:Y:S01]  /*29c0*/  ISETP.GE.U32.AND P1, PT, R33, 0x3, PT ;  /* 0x000000032100780c */ /* 0x000fe20003f26070 */
[----:B------:R-:W-:-:S10]  /*29d0*/  IMAD.MOV.U32 R11, RZ, RZ, R35 ;  /* 0x000000ffff0b7224 */ /* 0x000fd400078e0023 */
[----:B------:R-:W-:Y:S05]  /*29e0*/  @!P0 BRA `(.L_x_53) ;  /* 0x0000000000688947 */ /* 0x000fea0003800000 */
[----:B------:R-:W2:Y:S01]  /*29f0*/  LDG.E.CONSTANT R9, desc[UR38][R24.64] ;  /* 0x0000002618097981 */ /* 0x000ea2000c1e9900 */
[----:B------:R-:W2:Y:S08]  /*2a00*/  LDC.64 R4, c[0x0][0x3a8] ;  /* 0x0000ea00ff047b82 */ /* 0x000eb00000000a00 */
[----:B------:R-:W0:Y:S01]  /*2a10*/  LDC.64 R2, c[0x0][0x3b0] ;  /* 0x0000ec00ff027b82 */ /* 0x000e220000000a00 */
[----:B--2---:R-:W-:-:S06]  /*2a20*/  IMAD.WIDE R6, R9, 0x8, R4 ;  /* 0x0000000809067825 */ /* 0x004fcc00078e0204 */
[----:B------:R-:W2:Y:S01]  /*2a30*/  LDG.E.64 R6, desc[UR38][R6.64] ;  /* 0x0000002606067981 */ /* 0x000ea2000c1e1b00 */
[----:B0-----:R-:W-:Y:S01]  /*2a40*/  IMAD.WIDE R8, R9, 0x8, R2 ;  /* 0x0000000809087825 */ /* 0x001fe200078e0202 */
[----:B------:R-:W-:Y:S02]  /*2a50*/  ISETP.NE.AND P0, PT, R29, 0x1, PT ;  /* 0x000000011d00780c */ /* 0x000fe40003f05270 */
[----:B------:R-:W-:Y:S01]  /*2a60*/  MOV R11, R34 ;  /* 0x00000022000b7202 */ /* 0x000fe20000000f00 */
[----:B--2---:R-:W-:-:S07]  /*2a70*/  DFMA R26, R6, -4, RZ ;  /* 0xc0100000061a782b */ /* 0x004fce00000000ff */
[----:B------:R0:W-:Y:S03]  /*2a80*/  STG.E.64 desc[UR38][R8.64], R26 ;  /* 0x0000001a08007986 */ /* 0x0001e6000c101b26 */
[----:B------:R-:W-:Y:S05]  /*2a90*/  @!P0 BRA `(.L_x_53) ;  /* 0x00000000003c8947 */ /* 0x000fea0003800000 */
[----:B0-----:R-:W2:Y:S01]  /*2aa0*/  LDG.E.CONSTANT R9, desc[UR38][R20.64] ;  /* 0x0000002614097981 */ /* 0x001ea2000c1e9900 */
[----:B------:R-:W-:-:S13]  /*2ab0*/  ISETP.NE.AND P0, PT, R29, 0x2, PT ;  /* 0x000000021d00780c */ /* 0x000fda0003f05270 */
[----:B------:R-:W3:Y:S01]  /*2ac0*/  @P0 LDG.E.CONSTANT R17, desc[UR38][R16.64] ;  /* 0x0000002610110981 */ /* 0x000ee2000c1e9900 */
[----:B--2---:R-:W-:-:S06]  /*2ad0*/  IMAD.WIDE R6, R9, 0x8, R4 ;  /* 0x0000000809067825 */ /* 0x004fcc00078e0204 */
[----:B------:R-:W2:Y:S01]  /*2ae0*/  LDG.E.64 R6, desc[UR38][R6.64] ;  /* 0x0000002606067981 */ /* 0x000ea2000c1e1b00 */
[----:B------:R-:W-:-:S04]  /*2af0*/  IMAD.WIDE R8, R9, 0x8, R2 ;  /* 0x0000000809087825 */ /* 0x000fc800078e0202 */
[----:B---3--:R-:W-:Y:S01]  /*2b00*/  @P0 IMAD.WIDE R4, R17, 0x8, R4 ;  /* 0x0000000811040825 */ /* 0x008fe200078e0204 */
[----:B--2---:R-:W-:-:S07]  /*2b10*/  DFMA R26, R6, -4, RZ ;  /* 0xc0100000061a782b */ /* 0x004fce00000000ff */
[----:B------:R0:W-:Y:S04]  /*2b20*/  STG.E.64 desc[UR38][R8.64], R26 ;  /* 0x0000001a08007986 */ /* 0x0001e8000c101b26 */
[----:B------:R-:W0:Y:S01]  /*2b30*/  @P0 LDG.E.64 R4, desc[UR38][R4.64] ;  /* 0x0000002604040981 */ /* 0x000e22000c1e1b00 */
[----:B------:R-:W-:-:S04]  /*2b40*/  @P0 IMAD.WIDE R2, R17, 0x8, R2 ;  /* 0x0000000811020825 */ /* 0x000fc800078e0202 */
[----:B------:R-:W-:Y:S02]  /*2b50*/  IMAD.MOV.U32 R11, RZ, RZ, R31 ;  /* 0x000000ffff0b7224 */ /* 0x000fe400078e001f */
[----:B------:R-:W-:Y:S01]  /*2b60*/  @P0 IMAD.MOV.U32 R11, RZ, RZ, R30 ;  /* 0x000000ffff0b0224 */ /* 0x000fe200078e001e */
[----:B0-----:R-:W-:-:S07]  /*2b70*/  @P0 DFMA R26, R4, -4, RZ ;  /* 0xc0100000041a082b */ /* 0x001fce00000000ff */
[----:B------:R1:W-:Y:S04]  /*2b80*/  @P0 STG.E.64 desc[UR38][R2.64], R26 ;  /* 0x0000001a02000986 */ /* 0x0003e8000c101b26 */
.L_x_53:
[----:B------:R-:W-:Y:S05]  /*2b90*/  BSYNC.RECONVERGENT B1 ;  /* 0x0000000000017941 */ /* 0x000fea0003800200 */
.L_x_52:
[----:B------:R-:W-:Y:S05]  /*2ba0*/  @!P1 BRA `(.L_x_54) ;  /* 0x00000004005c9947 */ /* 0x000fea0003800000 */
[----:B------:R-:W-:Y:S01]  /*2bb0*/  BSSY.RECONVERGENT B1, `(.L_x_55) ;  /* 0x0000026000017945 */ /* 0x000fe20003800200 */
.L_x_56:
[----:B-12---:R-:W0:Y:S08]  /*2bc0*/  LDC.64 R2, c[0x0][0x388] ;  /* 0x0000e200ff027b82 */ /* 0x006e300000000a00 */
[----:B------:R-:W1:Y:S01]  /*2bd0*/  LDC.64 R4, c[0x0][0x3a8] ;  /* 0x0000ea00ff047b82 */ /* 0x000e620000000a00 */
[----:B------:R-:W-:-:S07]  /*2be0*/  VIADD R15, R11, UR47 ;  /* 0x0000002f0b0f7c36 */ /* 0x000fce0008000000 */
[----:B------:R-:W2:Y:S01]  /*2bf0*/  LDC.64 R6, c[0x0][0x3b0] ;  /* 0x0000ec00ff067b82 */ /* 0x000ea20000000a00 */
[----:B0-----:R-:W-:-:S06]  /*2c00*/  IMAD.WIDE.U32 R8, R11, 0x4, R2 ;  /* 0x000000040b087825 */ /* 0x001fcc00078e0002 */
[----:B------:R-:W1:Y:S01]  /*2c10*/  LDG.E.CONSTANT R9, desc[UR38][R8.64] ;  /* 0x0000002608097981 */ /* 0x000e62000c1e9900 */
[----:B------:R-:W-:-:S06]  /*2c20*/  IMAD.WIDE.U32 R16, R15, 0x4, R2 ;  /* 0x000000040f107825 */ /* 0x000fcc00078e0002 */
[----:B------:R-:W3:Y:S01]  /*2c30*/  LDG.E.CONSTANT R17, desc[UR38][R16.64] ;  /* 0x0000002610117981 */ /* 0x000ee2000c1e9900 */
[----:B-1----:R-:W-:-:S06]  /*2c40*/  IMAD.WIDE R10, R9, 0x8, R4 ;  /* 0x00000008090a7825 */ /* 0x002fcc00078e0204 */
[----:B------:R-:W4:Y:S01]  /*2c50*/  LDG.E.64 R10, desc[UR38][R10.64] ;  /* 0x000000260a0a7981 */ /* 0x000f22000c1e1b00 */
[----:B------:R-:W-:Y:S01]  /*2c60*/  IADD3 R27, PT, PT, R15, UR47, RZ ;  /* 0x0000002f0f1b7c10 */ /* 0x000fe2000fffe0ff */
[----:B--2---:R-:W-:-:S04]  /*2c70*/  IMAD.WIDE R14, R9, 0x8, R6 ;  /* 0x00000008090e7825 */ /* 0x004fc800078e0206 */
[----:B---3--:R-:W-:-:S04]  /*2c80*/  IMAD.WIDE R8, R17, 0x8, R4 ;  /* 0x0000000811087825 */ /* 0x008fc800078e0204 */
[----:B------:R-:W-:-:S06]  /*2c90*/  IMAD.WIDE.U32 R20, R27, 0x4, R2 ;  /* 0x000000041b147825 */ /* 0x000fcc00078e0002 */
[----:B------:R-:W2:Y:S01]  /*2ca0*/  LDG.E.CONSTANT R21, desc[UR38][R20.64] ;  /* 0x0000002614157981 */ /* 0x000ea2000c1e9900 */
[----:B----4-:R-:W-:-:S07]  /*2cb0*/  DFMA R12, R10, -4, RZ ;  /* 0xc01000000a0c782b */ /* 0x010fce00000000ff */
[----:B------:R-:W-:Y:S04]  /*2cc0*/  STG.E.64 desc[UR38][R14.64], R12 ;  /* 0x0000000c0e007986 */ /* 0x000fe8000c101b26 */
[----:B------:R-:W3:Y:S01]  /*2cd0*/  LDG.E.64 R8, desc[UR38][R8.64] ;  /* 0x0000002608087981 */ /* 0x000ee2000c1e1b00 */
[----:B------:R-:W-:Y:S02]  /*2ce0*/  VIADD R39, R27, UR47 ;  /* 0x0000002f1b277c36 */ /* 0x000fe40008000000 */
[----:B------:R-:W-:-:S04]  /*2cf0*/  IMAD.WIDE R16, R17, 0x8, R6 ;  /* 0x0000000811107825 */ /* 0x000fc800078e0206 */
[----:B--2---:R-:W-:-:S04]  /*2d00*/  IMAD.WIDE R26, R21, 0x8, R4 ;  /* 0x00000008151a7825 */ /* 0x004fc800078e0204 */
[----:B------:R-:W-:-:S06]  /*2d10*/  IMAD.WIDE.U32 R36, R39, 0x4, R2 ;  /* 0x0000000427247825 */ /* 0x000fcc00078e0002 */
[----:B------:R-:W2:Y:S01]  /*2d20*/  LDG.E.CONSTANT R37, desc[UR38][R36.64] ;  /* 0x0000002624257981 */ /* 0x000ea2000c1e9900 */
[----:B---3--:R-:W-:-:S07]  /*2d30*/  DFMA R10, R8, -4, RZ ;  /* 0xc0100000080a782b */ /* 0x008fce00000000ff */
[----:B------:R0:W-:Y:S04]  /*2d40*/  STG.E.64 desc[UR38][R16.64], R10 ;  /* 0x0000000a10007986 */ /* 0x0001e8000c101b26 */
[----:B------:R-:W3:Y:S01]  /*2d50*/  LDG.E.64 R26, desc[UR38][R26.64] ;  /* 0x000000261a1a7981 */ /* 0x000ee2000c1e1b00 */
[----:B------:R-:W-:-:S04]  /*2d60*/  IMAD.WIDE R8, R21, 0x8, R6 ;  /* 0x0000000815087825 */ /* 0x000fc800078e0206 */
[----:B--2---:R-:W-:Y:S01]  /*2d70*/  IMAD.WIDE R4, R37, 0x8, R4 ;  /* 0x0000000825047825 */ /* 0x004fe200078e0204 */
[----:B---3--:R-:W-:-:S07]  /*2d80*/  DFMA R2, R26, -4, RZ ;  /* 0xc01000001a02782b */ /* 0x008fce00000000ff */
[----:B------:R2:W-:Y:S04]  /*2d90*/  STG.E.64 desc[UR38][R8.64], R2 ;  /* 0x0000000208007986 */ /* 0x0005e8000c101b26 */
[----:B------:R-:W3:Y:S01]  /*2da0*/  LDG.E.64 R4, desc[UR38][R4.64] ;  /* 0x0000002604047981 */ /* 0x000ee2000c1e1b00 */
[----:B------:R-:W-:-:S04]  /*2db0*/  IMAD.WIDE R6, R37, 0x8, R6 ;  /* 0x0000000825067825 */ /* 0x000fc800078e0206 */
[----:B0-----:R-:W-:-:S05]  /*2dc0*/  VIADD R11, R39, UR47 ;  /* 0x0000002f270b7c36 */ /* 0x001fca0008000000 */
[----:B------:R-:W-:Y:S01]  /*2dd0*/  ISETP.GE.AND P0, PT, R11, UR57, PT ;  /* 0x000000390b007c0c */ /* 0x000fe2000bf06270 */
[----:B---3--:R-:W-:-:S07]  /*2de0*/  DFMA R26, R4, -4, RZ ;  /* 0xc0100000041a782b */ /* 0x008fce00000000ff */
[----:B------:R2:W-:Y:S05]  /*2df0*/  STG.E.64 desc[UR38][R6.64], R26 ;  /* 0x0000001a06007986 */ /* 0x0005ea000c101b26 */
[----:B------:R-:W-:Y:S05]  /*2e00*/  @!P0 BRA `(.L_x_56) ;  /* 0xfffffffc006c8947 */ /* 0x000fea000383ffff */
[----:B------:R-:W-:Y:S05]  /*2e10*/  BSYNC.RECONVERGENT B1 ;  /* 0x0000000000017941 */ /* 0x000fea0003800200 */
.L_x_55:
[----:B------:R-:W-:Y:S05]  /*2e20*/  BRA `(.L_x_54) ;  /* 0x0000000000bc7947 */ /* 0x000fea0003800000 */
.L_x_51:
[----:B------:R-:W0:Y:S01]  /*2e30*/  LDC.64 R2, c[0x0][0x3b0] ;  /* 0x0000ec00ff027b82 */ /* 0x000e220000000a00 */
[----:B------:R-:W-:Y:S01]  /*2e40*/  ISETP.NE.AND P0, PT, R29, RZ, PT ;  /* 0x000000ff1d00720c */ /* 0x000fe20003f05270 */
[----:B------:R-:W-:Y:S01]  /*2e50*/  BSSY.RECONVERGENT B1, `(.L_x_57) ;  /* 0x0000015000017945 */ /* 0x000fe20003800200 */
[----:B------:R-:W-:Y:S01]  /*2e60*/  ISETP.GE.U32.AND P1, PT, R33, 0x3, PT ;  /* 0x000000032100780c */ /* 0x000fe20003f26070 */
[----:B------:R-:W-:-:S04]  /*2e70*/  IMAD.MOV.U32 R11, RZ, RZ, R35 ;  /* 0x000000ffff0b7224 */ /* 0x000fc800078e0023 */
[----:B------:R-:W1:Y:S06]  /*2e80*/  LDC.64 R4, c[0x0][0x388] ;  /* 0x0000e200ff047b82 */ /* 0x000e6c0000000a00 */
[----:B------:R-:W-:Y:S05]  /*2e90*/  @!P0 BRA `(.L_x_58) ;  /* 0x0000000000408947 */ /* 0x000fea0003800000 */
[----:B------:R-:W2:Y:S01]  /*2ea0*/  LDG.E.CONSTANT R9, desc[UR38][R24.64] ;  /* 0x0000002618097981 */ /* 0x000ea2000c1e9900 */
[----:B------:R-:W2:Y:S01]  /*2eb0*/  LDC.64 R6, c[0x0][0x3b0] ;  /* 0x0000ec00ff067b82 */ /* 0x000ea20000000a00 */
[----:B------:R-:W-:Y:S02]  /*2ec0*/  ISETP.NE.AND P0, PT, R29, 0x1, PT ;  /* 0x000000011d00780c */ /* 0x000fe40003f05270 */
[----:B------:R-:W-:Y:S01]  /*2ed0*/  MOV R11, R34 ;  /* 0x00000022000b7202 */ /* 0x000fe20000000f00 */
[----:B--2---:R-:W-:-:S05]  /*2ee0*/  IMAD.WIDE R8, R9, 0x8, R6 ;  /* 0x0000000809087825 */ /* 0x004fca00078e0206 */
[----:B------:R2:W-:Y:S05]  /*2ef0*/  STG.E.64 desc[UR38][R8.64], R26 ;  /* 0x0000001a08007986 */ /* 0x0005ea000c101b26 */
[----:B------:R-:W-:Y:S05]  /*2f00*/  @!P0 BRA `(.L_x_58) ;  /* 0x0000000000248947 */ /* 0x000fea0003800000 */
[----:B------:R-:W-:Y:S01]  /*2f10*/  ISETP.NE.AND P0, PT, R29, 0x2, PT ;  /* 0x000000021d00780c */ /* 0x000fe20003f05270 */
[----:B--2---:R-:W2:-:S12]  /*2f20*/  LDG.E.CONSTANT R9, desc[UR38][R20.64] ;  /* 0x0000002614097981 */ /* 0x004e98000c1e9900 */
[----:B------:R-:W3:Y:S01]  /*2f30*/  @P0 LDG.E.CONSTANT R17, desc[UR38][R16.64] ;  /* 0x0000002610110981 */ /* 0x000ee2000c1e9900 */
[----:B------:R-:W-:Y:S02]  /*2f40*/  IMAD.MOV.U32 R11, RZ, RZ, R31 ;  /* 0x000000ffff0b7224 */ /* 0x000fe400078e001f */
[----:B------:R-:W-:Y:S02]  /*2f50*/  @P0 IMAD.MOV.U32 R11, RZ, RZ, R30 ;  /* 0x000000ffff0b0224 */ /* 0x000fe400078e001e */
[----:B--2---:R-:W-:-:S05]  /*2f60*/  IMAD.WIDE R8, R9, 0x8, R6 ;  /* 0x0000000809087825 */ /* 0x004fca00078e0206 */
[----:B------:R4:W-:Y:S01]  /*2f70*/  STG.E.64 desc[UR38][R8.64], R26 ;  /* 0x0000001a08007986 */ /* 0x0009e2000c101b26 */
[----:B---3--:R-:W-:-:S05]  /*2f80*/  @P0 IMAD.WIDE R6, R17, 0x8, R6 ;  /* 0x0000000811060825 */ /* 0x008fca00078e0206 */
[----:B------:R4:W-:Y:S02]  /*2f90*/  @P0 STG.E.64 desc[UR38][R6.64], R26 ;  /* 0x0000001a06000986 */ /* 0x0009e4000c101b26 */
.L_x_58:
[----:B------:R-:W-:Y:S05]  /*2fa0*/  BSYNC.RECONVERGENT B1 ;  /* 0x0000000000017941 */ /* 0x000fea0003800200 */
.L_x_57:
[----:B------:R-:W-:Y:S05]  /*2fb0*/  @!P1 BRA `(.L_x_54) ;  /* 0x0000000000589947 */ /* 0x000fea0003800000 */
.L_x_59:
[C---:B--2-4-:R-:W-:Y:S02]  /*2fc0*/  VIADD R9, R11.reuse, UR47 ;  /* 0x0000002f0b097c36 */ /* 0x054fe40008000000 */
[----:B-1----:R-:W-:-:S03]  /*2fd0*/  IMAD.WIDE.U32 R6, R11, 0x4, R4 ;  /* 0x000000040b067825 */ /* 0x002fc600078e0004 */
[C---:B------:R-:W-:Y:S01]  /*2fe0*/  IADD3 R15, PT, PT, R9.reuse, UR47, RZ ;  /* 0x0000002f090f7c10 */ /* 0x040fe2000fffe0ff */
[--C-:B------:R-:W-:Y:S02]  /*2ff0*/  IMAD.WIDE.U32 R10, R9, 0x4, R4.reuse ;  /* 0x00000004090a7825 */ /* 0x100fe400078e0004 */
[----:B------:R-:W0:Y:S02]  /*3000*/  LDG.E.CONSTANT R7, desc[UR38][R6.64] ;  /* 0x0000002606077981 */ /* 0x000e24000c1e9900 */
[C---:B------:R-:W-:Y:S02]  /*3010*/  VIADD R39, R15.reuse, UR47 ;  /* 0x0000002f0f277c36 */ /* 0x040fe40008000000 */
[--C-:B------:R-:W-:Y:S01]  /*3020*/  IMAD.WIDE.U32 R14, R15, 0x4, R4.reuse ;  /* 0x000000040f0e7825 */ /* 0x100fe200078e0004 */
[----:B------:R-:W2:Y:S03]  /*3030*/  LDG.E.CONSTANT R11, desc[UR38][R10.64] ;  /* 0x000000260a0b7981 */ /* 0x000ea6000c1e9900 */
[----:B------:R-:W-:-:S02]  /*3040*/  IMAD.WIDE.U32 R20, R39, 0x4, R4 ;  /* 0x0000000427147825 */ /* 0x000fc400078e0004 */
[----:B------:R-:W3:Y:S04]  /*3050*/  LDG.E.CONSTANT R15, desc[UR38][R14.64] ;  /* 0x000000260e0f7981 */ /* 0x000ee8000c1e9900 */
[----:B------:R-:W4:Y:S01]  /*3060*/  LDG.E.CONSTANT R21, desc[UR38][R20.64] ;  /* 0x0000002614157981 */ /* 0x000f22000c1e9900 */
[----:B0-----:R-:W-:-:S04]  /*3070*/  IMAD.WIDE R8, R7, 0x8, R2 ;  /* 0x0000000807087825 */ /* 0x001fc800078e0202 */
[--C-:B--2---:R-:W-:Y:S01]  /*3080*/  IMAD.WIDE R12, R11, 0x8, R2.reuse ;  /* 0x000000080b0c7825 */ /* 0x104fe200078e0202 */
[----:B------:R0:W-:Y:S03]  /*3090*/  STG.E.64 desc[UR38][R8.64], R26 ;  /* 0x0000001a08007986 */ /* 0x0001e6000c101b26 */
[--C-:B---3--:R-:W-:Y:S01]  /*30a0*/  IMAD.WIDE R16, R15, 0x8, R2.reuse ;  /* 0x000000080f107825 */ /* 0x108fe200078e0202 */
[----:B------:R0:W-:Y:S03]  /*30b0*/  STG.E.64 desc[UR38][R12.64], R26 ;  /* 0x0000001a0c007986 */ /* 0x0001e6000c101b26 */
[----:B----4-:R-:W-:Y:S01]  /*30c0*/  IMAD.WIDE R36, R21, 0x8, R2 ;  /* 0x0000000815247825 */ /* 0x010fe200078e0202 */
[----:B------:R0:W-:Y:S03]  /*30d0*/  STG.E.64 desc[UR38][R16.64], R26 ;  /* 0x0000001a10007986 */ /* 0x0001e6000c101b26 */
[----:B------:R-:W-:Y:S01]  /*30e0*/  VIADD R11, R39, UR47 ;  /* 0x0000002f270b7c36 */ /* 0x000fe20008000000 */
[----:B------:R0:W-:Y:S04]  /*30f0*/  STG.E.64 desc[UR38][R36.64], R26 ;  /* 0x0000001a24007986 */ /* 0x0001e8000c101b26 */
[----:B------:R-:W-:-:S13]  /*3100*/  ISETP.GE.AND P0, PT, R11, UR57, PT ;  /* 0x000000390b007c0c */ /* 0x000fda000bf06270 */
[----:B0-----:R-:W-:Y:S05]  /*3110*/  @!P0 BRA `(.L_x_59) ;  /* 0xfffffffc00a88947 */ /* 0x001fea000383ffff */
.L_x_54:
[----:B------:R-:W-:Y:S05]  /*3120*/  BSYNC.RECONVERGENT B0 ;  /* 0x0000000000007941 */ /* 0x000fea0003800200 */
.L_x_50:
[----:B------:R-:W-:Y:S05]  /*3130*/  BRA `(.L_x_7) ;  /* 0x0000000c00f47947 */ /* 0x000fea0003800000 */
.L_x_49:
[----:B------:R-:W-:Y:S01]  /*3140*/  ISETP.NE.AND P0, PT, R29, RZ, PT ;  /* 0x000000ff1d00720c */ /* 0x000fe20003f05270 */
[----:B------:R-:W-:Y:S01]  /*3150*/  BSSY.RECONVERGENT B0, `(.L_x_60) ;  /* 0x000006d000007945 */ /* 0x000fe20003800200 */
[----:B------:R-:W-:-:S11]  /*3160*/  IMAD.MOV.U32 R2, RZ, RZ, R35 ;  /* 0x000000ffff027224 */ /* 0x000fd600078e0023 */
[----:B------:R-:W-:Y:S05]  /*3170*/  @!P0 BRA `(.L_x_61) ;  /* 0x0000000400a88947 */ /* 0x000fea0003800000 */
[----:B------:R-:W2:Y:S01]  /*3180*/  LDG.E.CONSTANT R2, desc[UR38][R24.64] ;  /* 0x0000002618027981 */ /* 0x000ea2000c1e9900 */
[----:B------:R-:W2:Y:S01]  /*3190*/  LDC.64 R4, c[0x0][0x3a8] ;  /* 0x0000ea00ff047b82 */ /* 0x000ea20000000a00 */
[----:B------:R-:W0:Y:S01]  /*31a0*/  MUFU.RCP64H R9, 3 ;  /* 0x4008000000097908 */ /* 0x000e220000001800 */
[----:B------:R-:W-:Y:S02]  /*31b0*/  HFMA2 R10, -RZ, RZ, 0, 0 ;  /* 0x00000000ff0a7431 */ /* 0x000fe400000001ff */
[----:B------:R-:W-:Y:S02]  /*31c0*/  IMAD.MOV.U32 R11, RZ, RZ, 0x40080000 ;  /* 0x40080000ff0b7424 */ /* 0x000fe400078e00ff */
[----:B------:R-:W-:-:S06]  /*31d0*/  IMAD.MOV.U32 R8, RZ, RZ, 0x1 ;  /* 0x00000001ff087424 */ /* 0x000fcc00078e00ff */
[----:B0-----:R-:W-:Y:S01]  /*31e0*/  DFMA R12, R8, -R10, 1 ;  /* 0x3ff00000080c742b */ /* 0x001fe2000000080a */
[----:B--2---:R-:W-:-:S05]  /*31f0*/  IMAD.WIDE R6, R2, 0x8, R4 ;  /* 0x0000000802067825 */ /* 0x004fca00078e0204 */
[----:B------:R-:W2:Y:S02]  /*3200*/  LDG.E.64 R4, desc[UR38][R6.64] ;  /* 0x0000002606047981 */ /* 0x000ea4000c1e1b00 */
[----:B------:R-:W-:Y:S01]  /*3210*/  DFMA R12, R12, R12, R12 ;  /* 0x0000000c0c0c722b */ /* 0x000fe2000000000c */
[----:B------:R-:W-:Y:S01]  /*3220*/  BSSY.RECONVERGENT B1, `(.L_x_62) ;  /* 0x0000012000017945 */ /* 0x000fe20003800200 */
[----:B------:R-:W-:-:S06]  /*3230*/  ISETP.NE.AND P4, PT, R29, 0x1, PT ;  /* 0x000000011d00780c */ /* 0x000fcc0003f85270 */
[----:B------:R-:W-:-:S08]  /*3240*/  DFMA R12, R8, R12, R8 ;  /* 0x0000000c080c722b */ /* 0x000fd00000000008 */
[----:B------:R-:W-:-:S08]  /*3250*/  DFMA R10, R12, -R10, 1 ;  /* 0x3ff000000c0a742b */ /* 0x000fd0000000080a */
[----:B------:R-:W-:Y:S02]  /*3260*/  DFMA R10, R12, R10, R12 ;  /* 0x0000000a0c0a722b */ /* 0x000fe4000000000c */
[----:B--2---:R-:W-:-:S08]  /*3270*/  DFMA R4, R4, -6, RZ ;  /* 0xc01800000404782b */ /* 0x004fd000000000ff */
[----:B------:R-:W-:-:S08]  /*3280*/  DADD R8, R4, R4 ;  /* 0x0000000004087229 */ /* 0x000fd00000000004 */
[----:B------:R-:W-:Y:S02]  /*3290*/  DMUL R40, R10, R8 ;  /* 0x000000080a287228 */ /* 0x000fe40000000000 */
[----:B------:R-:W-:-:S06]  /*32a0*/  FSETP.GEU.AND P1, PT, |R9|, 6.5827683646048100446e-37, PT ;  /* 0x036000000900780b */ /* 0x000fcc0003f2e200 */
[----:B------:R-:W-:-:S08]  /*32b0*/  DFMA R4, R40, -3, R8 ;  /* 0xc00800002804782b */ /* 0x000fd00000000008 */
[----:B------:R-:W-:-:S10]  /*32c0*/  DFMA R40, R10, R4, R40 ;  /* 0x000000040a28722b */ /* 0x000fd40000000028 */
[----:B------:R-:W-:-:S05]  /*32d0*/  FFMA R0, RZ, 2.125, R41 ;  /* 0x40080000ff007823 */ /* 0x000fca0000000029 */
[----:B------:R-:W-:-:S13]  /*32e0*/  FSETP.GT.AND P0, PT, |R0|, 1.469367938527859385e-39, PT ;  /* 0x001000000000780b */ /* 0x000fda0003f04200 */
[----:B------:R-:W-:Y:S05]  /*32f0*/  @P0 BRA P1, `(.L_x_63) ;  /* 0x0000000000100947 */ /* 0x000fea0000800000 */
[----:B------:R-:W-:Y:S01]  /*3300*/  IMAD.MOV.U32 R10, RZ, RZ, RZ ;  /* 0x000000ffff0a7224 */ /* 0x000fe200078e00ff */
[----:B------:R-:W-:Y:S02]  /*3310*/  MOV R11, 0x40080000 ;  /* 0x40080000000b7802 */ /* 0x000fe40000000f00 */
[----:B------:R-:W-:-:S07]  /*3320*/  MOV R0, 0x3340 ;  /* 0x0000334000007802 */ /* 0x000fce0000000f00 */
[----:B------:R-:W-:Y:S05]  /*3330*/  CALL.REL.NOINC `($__internal_0_$__cuda_sm20_div_rn_f64_full) ;  /* 0x0000004800e07944 */ /* 0x000fea0003c00000 */
.L_x_63:
[----:B------:R-:W-:Y:S05]  /*3340*/  BSYNC.RECONVERGENT B1 ;  /* 0x0000000000017941 */ /* 0x000fea0003800200 */
.L_x_62:
[----:B------:R-:W0:Y:S01]  /*3350*/  LDC.64 R4, c[0x0][0x3b0] ;  /* 0x0000ec00ff047b82 */ /* 0x000e220000000a00 */
[----:B------:R-:W-:Y:S02]  /*3360*/  IMAD.MOV.U32 R26, RZ, RZ, R40 ;  /* 0x000000ffff1a7224 */ /* 0x000fe400078e0028 */
[----:B------:R-:W-:Y:S02]  /*3370*/  IMAD.MOV.U32 R27, RZ, RZ, R41 ;  /* 0x000000ffff1b7224 */ /* 0x000fe400078e0029 */
[----:B0-----:R-:W-:-:S04]  /*3380*/  IMAD.WIDE R4, R2, 0x8, R4 ;  /* 0x0000000802047825 */ /* 0x001fc800078e0204 */
[----:B------:R-:W-:Y:S01]  /*3390*/  IMAD.MOV.U32 R2, RZ, RZ, R34 ;  /* 0x000000ffff027224 */ /* 0x000fe200078e0022 */
[----:B------:R0:W-:Y:S01]  /*33a0*/  STG.E.64 desc[UR38][R4.64], R40 ;  /* 0x0000002804007986 */ /* 0x0001e2000c101b26 */
[----:B------:R-:W-:Y:S05]  /*33b0*/  @!P4 BRA `(.L_x_61) ;  /* 0x000000040018c947 */ /* 0x000fea0003800000 */
[----:B------:R-:W0:Y:S01]  /*33c0*/  LDG.E.CONSTANT R20, desc[UR38][R20.64] ;  /* 0x0000002614147981 */ /* 0x000e22000c1e9900 */
[----:B------:R-:W0:Y:S01]  /*33d0*/  LDC.64 R2, c[0x0][0x3a8] ;  /* 0x0000ea00ff027b82 */ /* 0x000e220000000a00 */
[----:B------:R-:W1:Y:S01]  /*33e0*/  MUFU.RCP64H R7, 3 ;  /* 0x4008000000077908 */ /* 0x000e620000001800 */
[----:B------:R-:W-:Y:S01]  /*33f0*/  MOV R8, 0x0 ;  /* 0x0000000000087802 */ /* 0x000fe20000000f00 */
[----:B------:R-:W-:Y:S02]  /*3400*/  IMAD.MOV.U32 R9, RZ, RZ, 0x40080000 ;  /* 0x40080000ff097424 */ /* 0x000fe400078e00ff */
[----:B------:R-:W-:-:S06]  /*3410*/  IMAD.MOV.U32 R6, RZ, RZ, 0x1 ;  /* 0x00000001ff067424 */ /* 0x000fcc00078e00ff */
[----:B-1----:R-:W-:Y:S01]  /*3420*/  DFMA R10, R6, -R8, 1 ;  /* 0x3ff00000060a742b */ /* 0x002fe20000000808 */
[----:B0-----:R-:W-:-:S05]  /*3430*/  IMAD.WIDE R4, R20, 0x8, R2 ;  /* 0x0000000814047825 */ /* 0x001fca00078e0202 */
        /* <DEDUP_REMOVED lines=20> */
.L_x_65:
[----:B------:R-:W-:Y:S05]  /*3580*/  BSYNC.RECONVERGENT B1 ;  /* 0x0000000000017941 */ /* 0x000fea0003800200 */
.L_x_64:
[----:B------:R-:W0:Y:S01]  /*3590*/  LDC.64 R2, c[0x0][0x3b0] ;  /* 0x0000ec00ff027b82 */ /* 0x000e220000000a00 */
[----:B------:R-:W-:Y:S02]  /*35a0*/  IMAD.MOV.U32 R26, RZ, RZ, R40 ;  /* 0x000000ffff1a7224 */ /* 0x000fe400078e0028 */
[----:B------:R-:W-:Y:S02]  /*35b0*/  IMAD.MOV.U32 R27, RZ, RZ, R41 ;  /* 0x000000ffff1b7224 */ /* 0x000fe400078e0029 */
[----:B0-----:R-:W-:-:S04]  /*35c0*/  IMAD.WIDE R20, R20, 0x8, R2 ;  /* 0x0000000814147825 */ /* 0x001fc800078e0202 */
[----:B------:R-:W-:Y:S01]  /*35d0*/  IMAD.MOV.U32 R2, RZ, RZ, R31 ;  /* 0x000000ffff027224 */ /* 0x000fe200078e001f */
[----:B------:R1:W-:Y:S01]  /*35e0*/  STG.E.64 desc[UR38][R20.64], R40 ;  /* 0x0000002814007986 */ /* 0x0003e2000c101b26 */
[----:B------:R-:W-:Y:S05]  /*35f0*/  @!P4 BRA `(.L_x_61) ;  /* 0x000000000088c947 */ /* 0x000fea0003800000 */
[----:B------:R-:W2:Y:S01]  /*3600*/  LDG.E.CONSTANT R16, desc[UR38][R16.64] ;  /* 0x0000002610107981 */ /* 0x000ea2000c1e9900 */
[----:B------:R-:W2:Y:S01]  /*3610*/  LDC.64 R2, c[0x0][0x3a8] ;  /* 0x0000ea00ff027b82 */ /* 0x000ea20000000a00 */
[----:B------:R-:W0:Y:S01]  /*3620*/  MUFU.RCP64H R7, 3 ;  /* 0x4008000000077908 */ /* 0x000e220000001800 */
[----:B------:R-:W-:Y:S01]  /*3630*/  MOV R8, 0x0 ;  /* 0x0000000000087802 */ /* 0x000fe20000000f00 */
[----:B------:R-:W-:Y:S02]  /*3640*/  IMAD.MOV.U32 R9, RZ, RZ, 0x40080000 ;  /* 0x40080000ff097424 */ /* 0x000fe400078e00ff */
[----:B------:R-:W-:-:S06]  /*3650*/  IMAD.MOV.U32 R6, RZ, RZ, 0x1 ;  /* 0x00000001ff067424 */ /* 0x000fcc00078e00ff */
[----:B0-----:R-:W-:Y:S01]  /*3660*/  DFMA R10, R6, -R8, 1 ;  /* 0x3ff00000060a742b */ /* 0x001fe20000000808 */
[----:B--2---:R-:W-:-:S05]  /*3670*/  IMAD.WIDE R4, R16, 0x8, R2 ;  /* 0x0000000810047825 */ /* 0x004fca00078e0202 */
[----:B------:R-:W2:Y:S02]  /*3680*/  LDG.E.64 R2, desc[UR38][R4.64] ;  /* 0x0000002604027981 */ /* 0x000ea4000c1e1b00 */
[----:B------:R-:W-:Y:S01]  /*3690*/  DFMA R10, R10, R10, R10 ;  /* 0x0000000a0a0a722b */ /* 0x000fe2000000000a */
[----:B------:R-:W-:Y:S07]  /*36a0*/  BSSY.RECONVERGENT B1, `(.L_x_66) ;  /* 0x0000011000017945 */ /* 0x000fee0003800200 */
[----:B------:R-:W-:-:S08]  /*36b0*/  DFMA R10, R6, R10, R6 ;  /* 0x0000000a060a722b */ /* 0x000fd00000000006 */
[----:B------:R-:W-:-:S08]  /*36c0*/  DFMA R6, R10, -R8, 1 ;  /* 0x3ff000000a06742b */ /* 0x000fd00000000808 */
[----:B------:R-:W-:Y:S02]  /*36d0*/  DFMA R6, R10, R6, R10 ;  /* 0x000000060a06722b */ /* 0x000fe4000000000a */
[----:B--2---:R-:W-:-:S08]  /*36e0*/  DFMA R2, R2, -6, RZ ;  /* 0xc01800000202782b */ /* 0x004fd000000000ff */
[----:B------:R-:W-:-:S08]  /*36f0*/  DADD R8, R2, R2 ;  /* 0x0000000002087229 */ /* 0x000fd00000000002 */
[----:B-1----:R-:W-:Y:S02]  /*3700*/  DMUL R40, R6, R8 ;  /* 0x0000000806287228 */ /* 0x002fe40000000000 */
        /* <DEDUP_REMOVED lines=10> */
.L_x_67:
[----:B------:R-:W-:Y:S05]  /*37b0*/  BSYNC.RECONVERGENT B1 ;  /* 0x0000000000017941 */ /* 0x000fea0003800200 */
.L_x_66:
[----:B------:R-:W0:Y:S01]  /*37c0*/  LDC.64 R2, c[0x0][0x3b0] ;  /* 0x0000ec00ff027b82 */ /* 0x000e220000000a00 */
[----:B------:R-:W-:Y:S02]  /*37d0*/  IMAD.MOV.U32 R26, RZ, RZ, R40 ;  /* 0x000000ffff1a7224 */ /* 0x000fe400078e0028 */
[----:B------:R-:W-:Y:S02]  /*37e0*/  IMAD.MOV.U32 R27, RZ, RZ, R41 ;  /* 0x000000ffff1b7224 */ /* 0x000fe400078e0029 */
[----:B0-----:R-:W-:-:S04]  /*37f0*/  IMAD.WIDE R16, R16, 0x8, R2 ;  /* 0x0000000810107825 */ /* 0x001fc800078e0202 */
[----:B------:R-:W-:Y:S01]  /*3800*/  IMAD.MOV.U32 R2, RZ, RZ, R30 ;  /* 0x000000ffff027224 */ /* 0x000fe200078e001e */
[----:B------:R2:W-:Y:S06]  /*3810*/  STG.E.64 desc[UR38][R16.64], R40 ;  /* 0x0000002810007986 */ /* 0x0005ec000c101b26 */
.L_x_61:
[----:B------:R-:W-:Y:S05]  /*3820*/  BSYNC.RECONVERGENT B0 ;  /* 0x0000000000007941 */ /* 0x000fea0003800200 */
.L_x_60:
[----:B------:R-:W-:-:S13]  /*3830*/  ISETP.GE.U32.AND P0, PT, R33, 0x3, PT ;  /* 0x000000032100780c */ /* 0x000fda0003f06070 */
[----:B------:R-:W-:Y:S05]  /*3840*/  @!P0 BRA `(.L_x_7) ;  /* 0x0000000800308947 */ /* 0x000fea0003800000 */
.L_x_76:
[----:B--2---:R-:W2:Y:S08]  /*3850*/  LDC.64 R16, c[0x0][0x388] ;  /* 0x0000e200ff107b82 */ /* 0x004eb00000000a00 */
[----:B0--3--:R-:W0:Y:S01]  /*3860*/  LDC.64 R4, c[0x0][0x3a8] ;  /* 0x0000ea00ff047b82 */ /* 0x009e220000000a00 */
[----:B--2---:R-:W-:-:S06]  /*3870*/  IMAD.WIDE.U32 R16, R2, 0x4, R16 ;  /* 0x0000000402107825 */ /* 0x004fcc00078e0010 */
[----:B------:R-:W0:Y:S01]  /*3880*/  LDG.E.CONSTANT R16, desc[UR38][R16.64] ;  /* 0x0000002610107981 */ /* 0x000e22000c1e9900 */
[----:B------:R-:W2:Y:S01]  /*3890*/  MUFU.RCP64H R7, 3 ;  /* 0x4008000000077908 */ /* 0x000ea20000001800 */
[----:B------:R-:W-:Y:S01]  /*38a0*/  MOV R8, 0x0 ;  /* 0x0000000000087802 */ /* 0x000fe20000000f00 */
[----:B------:R-:W-:Y:S02]  /*38b0*/  IMAD.MOV.U32 R9, RZ, RZ, 0x40080000 ;  /* 0x40080000ff097424 */ /* 0x000fe400078e00ff */
[----:B------:R-:W-:-:S06]  /*38c0*/  IMAD.MOV.U32 R6, RZ, RZ, 0x1 ;  /* 0x00000001ff067424 */ /* 0x000fcc00078e00ff */
[----:B--2---:R-:W-:Y:S01]  /*38d0*/  DFMA R10, R6, -R8, 1 ;  /* 0x3ff00000060a742b */ /* 0x004fe20000000808 */
[----:B0-----:R-:W-:-:S06]  /*38e0*/  IMAD.WIDE R4, R16, 0x8, R4 ;  /* 0x0000000810047825 */ /* 0x001fcc00078e0204 */
[----:B------:R-:W2:Y:S01]  /*38f0*/  LDG.E.64 R4, desc[UR38][R4.64] ;  /* 0x0000002604047981 */ /* 0x000ea2000c1e1b00 */
        /* <DEDUP_REMOVED lines=18> */
.L_x_69:
[----:B------:R-:W-:Y:S05]  /*3a20*/  BSYNC.RECONVERGENT B0 ;  /* 0x0000000000007941 */ /* 0x000fea0003800200 */
.L_x_68:
[----:B------:R-:W0:Y:S01]  /*3a30*/  LDC.64 R4, c[0x0][0x388] ;  /* 0x0000e200ff047b82 */ /* 0x000e220000000a00 */
[----:B------:R-:W-:-:S07]  /*3a40*/  VIADD R17, R2, UR47 ;  /* 0x0000002f02117c36 */ /* 0x000fce0008000000 */
[----:B------:R-:W1:Y:S01]  /*3a50*/  LDC.64 R6, c[0x0][0x3a8] ;  /* 0x0000ea00ff067b82 */ /* 0x000e620000000a00 */
[----:B0-----:R-:W-:-:S07]  /*3a60*/  IMAD.WIDE.U32 R2, R17, 0x4, R4 ;  /* 0x0000000411027825 */ /* 0x001fce00078e0004 */
[----:B------:R-:W0:Y:S01]  /*3a70*/  LDC.64 R4, c[0x0][0x3b0] ;  /* 0x0000ec00ff047b82 */ /* 0x000e220000000a00 */
[----:B------:R-:W1:Y:S01]  /*3a80*/  LDG.E.CONSTANT R2, desc[UR38][R2.64] ;  /* 0x0000002602027981 */ /* 0x000e62000c1e9900 */
[----:B0-----:R-:W-:-:S05]  /*3a90*/  IMAD.WIDE R4, R16, 0x8, R4 ;  /* 0x0000000810047825 */ /* 0x001fca00078e0204 */
[----:B------:R0:W-:Y:S01]  /*3aa0*/  STG.E.64 desc[UR38][R4.64], R40 ;  /* 0x0000002804007986 */ /* 0x0001e2000c101b26 */
[----:B------:R-:W2:Y:S01]  /*3ab0*/  MUFU.RCP64H R9, 3 ;  /* 0x4008000000097908 */ /* 0x000ea20000001800 */
[----:B-1----:R-:W-:-:S06]  /*3ac0*/  IMAD.WIDE R6, R2, 0x8, R6 ;  /* 0x0000000802067825 */ /* 0x002fcc00078e0206 */
[----:B------:R-:W3:Y:S01]  /*3ad0*/  LDG.E.64 R6, desc[UR38][R6.64] ;  /* 0x0000002606067981 */ /* 0x000ee2000c1e1b00 */
[----:B------:R-:W-:Y:S01]  /*3ae0*/  IMAD.MOV.U32 R10, RZ, RZ, 0x0 ;  /* 0x00000000ff0a7424 */ /* 0x000fe200078e00ff */
[----:B------:R-:W-:Y:S01]  /*3af0*/  MOV R8, 0x1 ;  /* 0x0000000100087802 */ /* 0x000fe20000000f00 */
[----:B------:R-:W-:Y:S01]  /*3b00*/  IMAD.MOV.U32 R11, RZ, RZ, 0x40080000 ;  /* 0x40080000ff0b7424 */ /* 0x000fe200078e00ff */
[----:B------:R-:W-:Y:S05]  /*3b10*/  BSSY.RECONVERGENT B0, `(.L_x_70) ;  /* 0x0000013000007945 */ /* 0x000fea0003800200 */
[----:B--2---:R-:W-:-:S08]  /*3b20*/  DFMA R12, R8, -R10, 1 ;  /* 0x3ff00000080c742b */ /* 0x004fd0000000080a */
[----:B------:R-:W-:-:S08]  /*3b30*/  DFMA R12, R12, R12, R12 ;  /* 0x0000000c0c0c722b */ /* 0x000fd0000000000c */
[----:B------:R-:W-:-:S08]  /*3b40*/  DFMA R12, R8, R12, R8 ;  /* 0x0000000c080c722b */ /* 0x000fd00000000008 */
[----:B------:R-:W-:-:S08]  /*3b50*/  DFMA R10, R12, -R10, 1 ;  /* 0x3ff000000c0a742b */ /* 0x000fd0000000080a */
[----:B------:R-:W-:Y:S02]  /*3b60*/  DFMA R10, R12, R10, R12 ;  /* 0x0000000a0c0a722b */ /* 0x000fe4000000000c */
[----:B---3--:R-:W-:-:S08]  /*3b70*/  DFMA R8, R6, -6, RZ ;  /* 0xc01800000608782b */ /* 0x008fd000000000ff */
[----:B------:R-:W-:-:S08]  /*3b80*/  DADD R8, R8, R8 ;  /* 0x0000000008087229 */ /* 0x000fd00000000008 */
[----:B0-----:R-:W-:Y:S02]  /*3b90*/  DMUL R40, R10, R8 ;  /* 0x000000080a287228 */ /* 0x001fe40000000000 */
[----:B------:R-:W-:-:S06]  /*3ba0*/  FSETP.GEU.AND P1, PT, |R9|, 6.5827683646048100446e-37, PT ;  /* 0x036000000900780b */ /* 0x000fcc0003f2e200 */
[----:B------:R-:W-:-:S08]  /*3bb0*/  DFMA R4, R40, -3, R8 ;  /* 0xc00800002804782b */ /* 0x000fd00000000008 */
[----:B------:R-:W-:-:S10]  /*3bc0*/  DFMA R40, R10, R4, R40 ;  /* 0x000000040a28722b */ /* 0x000fd40000000028 */
[----:B------:R-:W-:-:S05]  /*3bd0*/  FFMA R0, RZ, 2.125, R41 ;  /* 0x40080000ff007823 */ /* 0x000fca0000000029 */
[----:B------:R-:W-:-:S13]  /*3be0*/  FSETP.GT.AND P0, PT, |R0|, 1.469367938527859385e-39, PT ;  /* 0x001000000000780b */ /* 0x000fda0003f04200 */
[----:B------:R-:W-:Y:S05]  /*3bf0*/  @P0 BRA P1, `(.L_x_71) ;  /* 0x0000000000100947 */ /* 0x000fea0000800000 */
[----:B------:R-:W-:Y:S01]  /*3c00*/  IMAD.MOV.U32 R10, RZ, RZ, RZ ;  /* 0x000000ffff0a7224 */ /* 0x000fe200078e00ff */
[----:B------:R-:W-:Y:S01]  /*3c10*/  MOV R0, 0x3c40 ;  /* 0x00003c4000007802 */ /* 0x000fe20000000f00 */
[----:B------:R-:W-:-:S07]  /*3c20*/  IMAD.MOV.U32 R11, RZ, RZ, 0x40080000 ;  /* 0x40080000ff0b7424 */ /* 0x000fce00078e00ff */
[----:B------:R-:W-:Y:S05]  /*3c30*/  CALL.REL.NOINC `($__internal_0_$__cuda_sm20_div_rn_f64_full) ;  /* 0x0000004000a07944 */ /* 0x000fea0003c00000 */
.L_x_71:
[----:B------:R-:W-:Y:S05]  /*3c40*/  BSYNC.RECONVERGENT B0 ;  /* 0x0000000000007941 */ /* 0x000fea0003800200 */
.L_x_70:
[----:B------:R-:W0:Y:S01]  /*3c50*/  LDC.64 R4, c[0x0][0x388] ;  /* 0x0000e200ff047b82 */ /* 0x000e220000000a00 */
[----:B------:R-:W-:-:S07]  /*3c60*/  VIADD R17, R17, UR47 ;  /* 0x0000002f11117c36 */ /* 0x000fce0008000000 */
[----:B------:R-:W1:Y:S08]  /*3c70*/  LDC.64 R6, c[0x0][0x3b0] ;  /* 0x0000ec00ff067b82 */ /* 0x000e700000000a00 */
[----:B------:R-:W2:Y:S01]  /*3c80*/  LDC.64 R8, c[0x0][0x3a8] ;  /* 0x0000ea00ff087b82 */ /* 0x000ea20000000a00 */
[----:B0-----:R-:W-:-:S05]  /*3c90*/  IMAD.WIDE.U32 R4, R17, 0x4, R4 ;  /* 0x0000000411047825 */ /* 0x001fca00078e0004 */
[----:B------:R-:W2:Y:S01]  /*3ca0*/  LDG.E.CONSTANT R16, desc[UR38][R4.64] ;  /* 0x0000002604107981 */ /* 0x000ea2000c1e9900 */
[----:B-1----:R-:W-:-:S05]  /*3cb0*/  IMAD.WIDE R2, R2, 0x8, R6 ;  /* 0x0000000802027825 */ /* 0x002fca00078e0206 */
[----:B------:R0:W-:Y:S01]  /*3cc0*/  STG.E.64 desc[UR38][R2.64], R40 ;  /* 0x0000002802007986 */ /* 0x0001e2000c101b26 */
[----:B------:R-:W-:Y:S01]  /*3cd0*/  MOV R10, 0x0 ;  /* 0x00000000000a7802 */ /* 0x000fe20000000f00 */
[----:B------:R-:W-:Y:S02]  /*3ce0*/  IMAD.MOV.U32 R11, RZ, RZ, 0x40080000 ;  /* 0x40080000ff0b7424 */ /* 0x000fe400078e00ff */
[----:B--2---:R-:W-:-:S06]  /*3cf0*/  IMAD.WIDE R6, R16, 0x8, R8 ;  /* 0x0000000810067825 */ /* 0x004fcc00078e0208 */
[----:B------:R-:W2:Y:S01]  /*3d00*/  LDG.E.64 R6, desc[UR38][R6.64] ;  /* 0x0000002606067981 */ /* 0x000ea2000c1e1b00 */
[----:B------:R-:W1:Y:S01]  /*3d10*/  MUFU.RCP64H R9, 3 ;  /* 0x4008000000097908 */ /* 0x000e620000001800 */
[----:B------:R-:W-:Y:S01]  /*3d20*/  IMAD.MOV.U32 R8, RZ, RZ, 0x1 ;  /* 0x00000001ff087424 */ /* 0x000fe200078e00ff */
[----:B------:R-:W-:Y:S05]  /*3d30*/  BSSY.RECONVERGENT B0, `(.L_x_72) ;  /* 0x0000013000007945 */ /* 0x000fea0003800200 */
[----:B-1----:R-:W-:-:S08]  /*3d40*/  DFMA R12, R8, -R10, 1 ;  /* 0x3ff00000080c742b */ /* 0x002fd0000000080a */
[----:B------:R-:W-:-:S08]  /*3d50*/  DFMA R12, R12, R12, R12 ;  /* 0x0000000c0c0c722b */ /* 0x000fd0000000000c */
[----:B------:R-:W-:-:S08]  /*3d60*/  DFMA R12, R8, R12, R8 ;  /* 0x0000000c080c722b */ /* 0x000fd00000000008 */
[----:B------:R-:W-:-:S08]  /*3d70*/  DFMA R10, R12, -R10, 1 ;  /* 0x3ff000000c0a742b */ /* 0x000fd0000000080a */
[----:B------:R-:W-:Y:S02]  /*3d80*/  DFMA R10, R12, R10, R12 ;  /* 0x0000000a0c0a722b */ /* 0x000fe4000000000c */
[----:B--2---:R-:W-:-:S08]  /*3d90*/  DFMA R4, R6, -6, RZ ;  /* 0xc01800000604782b */ /* 0x004fd000000000ff */
        /* <DEDUP_REMOVED lines=12> */
.L_x_73:
[----:B------:R-:W-:Y:S05]  /*3e60*/  BSYNC.RECONVERGENT B0 ;  /* 0x0000000000007941 */ /* 0x000fea0003800200 */
.L_x_72:
        /* <DEDUP_REMOVED lines=8> */
[----:B------:R-:W1:Y:S01]  /*3ef0*/  MUFU.RCP64H R11, 3 ;  /* 0x40080000000b7908 */ /* 0x000e620000001800 */
[----:B------:R-:W-:Y:S01]  /*3f00*/  IMAD.MOV.U32 R12, RZ, RZ, 0x0 ;  /* 0x00000000ff0c7424 */ /* 0x000fe200078e00ff */
[----:B------:R-:W-:Y:S01]  /*3f10*/  MOV R10, 0x1 ;  /* 0x00000001000a7802 */ /* 0x000fe20000000f00 */
[----:B------:R-:W-:Y:S02]  /*3f20*/  IMAD.MOV.U32 R13, RZ, RZ, 0x40080000 ;  /* 0x40080000ff0d7424 */ /* 0x000fe400078e00ff */
[----:B--2---:R-:W-:-:S06]  /*3f30*/  IMAD.WIDE R8, R17, 0x8, R8 ;  /* 0x0000000811087825 */ /* 0x004fcc00078e0208 */
[----:B------:R-:W2:Y:S01]  /*3f40*/  LDG.E.64 R8, desc[UR38][R8.64] ;  /* 0x0000002608087981 */ /* 0x000ea2000c1e1b00 */
[----:B-1----:R-:W-:Y:S01]  /*3f50*/  DFMA R14, R10, -R12, 1 ;  /* 0x3ff000000a0e742b */ /* 0x002fe2000000080c */
[----:B------:R-:W-:Y:S07]  /*3f60*/  BSSY.RECONVERGENT B0, `(.L_x_74) ;  /* 0x0000012000007945 */ /* 0x000fee0003800200 */
        /* <DEDUP_REMOVED lines=17> */
.L_x_75:
[----:B------:R-:W-:Y:S05]  /*4080*/  BSYNC.RECONVERGENT B0 ;  /* 0x0000000000007941 */ /* 0x000fea0003800200 */
.L_x_74:
[----:B------:R-:W0:Y:S01]  /*4090*/  LDC.64 R4, c[0x0][0x3b0] ;  /* 0x0000ec00ff047b82 */ /* 0x000e220000000a00 */
[----:B------:R-:W-:-:S05]  /*40a0*/  VIADD R2, R2, UR47 ;  /* 0x0000002f02027c36 */ /* 0x000fca0008000000 */
[----:B------:R-:W-:Y:S01]  /*40b0*/  ISETP.GE.AND P0, PT, R2, UR56, PT ;  /* 0x0000003802007c0c */ /* 0x000fe2000bf06270 */
[----:B0-----:R-:W-:-:S05]  /*40c0*/  IMAD.WIDE R4, R17, 0x8, R4 ;  /* 0x0000000811047825 */ /* 0x001fca00078e0204 */
[----:B------:R3:W-:Y:S07]  /*40d0*/  STG.E.64 desc[UR38][R4.64], R40 ;  /* 0x0000002804007986 */ /* 0x0007ee000c101b26 */
[----:B------:R-:W-:Y:S05]  /*40e0*/  @!P0 BRA `(.L_x_76) ;  /* 0xfffffff400d88947 */ /* 0x000fea000383ffff */
[----:B------:R-:W-:Y:S01]  /*40f0*/  MOV R26, R40 ;  /* 0x00000028001a7202 */ /* 0x000fe20000000f00 */
[----:B------:R-:W-:-:S07]  /*4100*/  IMAD.MOV.U32 R27, RZ, RZ, R41 ;  /* 0x000000ffff1b7224 */ /* 0x000fce00078e0029 */
.L_x_7:
[----:B------:R-:W-:Y:S01]  /*4110*/  ISETP.GE.AND P0, PT, R35, UR57, PT ;  /* 0x0000003923007c0c */ /* 0x000fe2000bf06270 */
[----:B------:R-:W-:Y:S05]  /*4120*/  WARPSYNC.ALL ;  /* 0x0000000000007948 */ /* 0x000fea0003800000 */
[----:B------:R-:W-:Y:S06]  /*4130*/  BAR.SYNC.DEFER_BLOCKING 0x0 ;  /* 0x0000000000007b1d */ /* 0x000fec0000010000 */
[----:B------:R-:W-:Y:S04]  /*4140*/  BSSY.RECONVERGENT B0, `(.L_x_77) ;  /* 0x0000084000007945 */ /* 0x000fe80003800200 */
[----:B------:R-:W-:Y:S05]  /*4150*/  @P0 BRA `(.L_x_78) ;  /* 0x0000000800080947 */ /* 0x000fea0003800000 */
[----:B------:R-:W-:Y:S01]  /*4160*/  ISETP.NE.AND P1, PT, R29, RZ, PT ;  /* 0x000000ff1d00720c */ /* 0x000fe20003f25270 */
[----:B------:R-:W-:Y:S01]  /*4170*/  BSSY.RECONVERGENT B1, `(.L_x_79) ;  /* 0x000003b000017945 */ /* 0x000fe20003800200 */
[----:B------:R-:W-:Y:S01]  /*4180*/  ISETP.GE.U32.AND P0, PT, R33, 0x3, PT ;  /* 0x000000032100780c */ /* 0x000fe20003f06070 */
[----:B------:R-:W-:-:S10]  /*4190*/  IMAD.MOV.U32 R13, RZ, RZ, R35 ;  /* 0x000000ffff0d7224 */ /* 0x000fd400078e0023 */
[----:B------:R-:W-:Y:S05]  /*41a0*/  @!P1 BRA `(.L_x_80) ;  /* 0x0000000000dc9947 */ /* 0x000fea0003800000 */
[----:B0-2-4-:R-:W2:Y:S01]  /*41b0*/  LDG.E.CONSTANT R9, desc[UR38][R24.64] ;  /* 0x0000002618097981 */ /* 0x015ea2000c1e9900 */
[----:B-1-3--:R-:W2:Y:S08]  /*41c0*/  LDC.64 R4, c[0x0][0x3b0] ;  /* 0x0000ec00ff047b82 */ /* 0x00aeb00000000a00 */
[----:B------:R-:W0:Y:S08]  /*41d0*/  LDC.64 R6, c[0x0][0x3a8] ;  /* 0x0000ea00ff067b82 */ /* 0x000e300000000a00 */
[----:B------:R-:W1:Y:S01]  /*41e0*/  LDC.64 R2, c[0x0][0x3d8] ;  /* 0x0000f600ff027b82 */ /* 0x000e620000000a00 */
[----:B--2---:R-:W-:-:S04]  /*41f0*/  IMAD.WIDE R14, R9, 0x8, R4 ;  /* 0x00000008090e7825 */ /* 0x004fc800078e0204 */
[----:B0-----:R-:W-:Y:S01]  /*4200*/  IMAD.WIDE R8, R9, 0x8, R6 ;  /* 0x0000000809087825 */ /* 0x001fe200078e0206 */
[----:B-----5:R-:W1:Y:S04]  /*4210*/  LDG.E.64 R10, desc[UR38][R14.64] ;  /* 0x000000260e0a7981 */ /* 0x020e68000c1e1b00 */
[----:B------:R-:W1:Y:S01]  /*4220*/  LDG.E.64 R12, desc[UR38][R8.64] ;  /* 0x00000026080c7981 */ /* 0x000e62000c1e1b00 */
[----:B------:R-:W-:Y:S01]  /*4230*/  IMAD.MOV.U32 R0, RZ, RZ, RZ ;  /* 0x000000ffff007224 */ /* 0x000fe200078e00ff */
[----:B-1----:R-:W-:-:S08]  /*4240*/  DFMA R10, R10, R2, R12 ;  /* 0x000000020a0a722b */ /* 0x002fd0000000000c */
[----:B------:R-:W-:Y:S02]  /*4250*/  DSETP.MAX.AND P1, P2, RZ, R10, PT ;  /* 0x0000000aff00722a */ /* 0x000fe40003a2f000 */
[----:B------:R-:W-:-:S04]  /*4260*/  MOV R13, R11 ;  /* 0x0000000b000d7202 */ /* 0x000fc80000000f00 */
[C---:B------:R-:W-:Y:S02]  /*4270*/  FSEL R17, R0.reuse, R13, P1 ;  /* 0x0000000d00117208 */ /* 0x040fe40000800000 */
[----:B------:R-:W-:Y:S02]  /*4280*/  SEL R10, R0, R10, P1 ;  /* 0x0000000a000a7207 */ /* 0x000fe40000800000 */
[----:B------:R-:W-:-:S04]  /*4290*/  ISETP.NE.AND P1, PT, R29, 0x1, PT ;  /* 0x000000011d00780c */ /* 0x000fc80003f25270 */
[----:B------:R-:W-:Y:S01]  /*42a0*/  @P2 LOP3.LUT R17, R13, 0x80000, RZ, 0xfc, !PT ;  /* 0x000800000d112812 */ /* 0x000fe200078efcff */
[----:B------:R-:W-:-:S04]  /*42b0*/  IMAD.MOV.U32 R13, RZ, RZ, R34 ;  /* 0x000000ffff0d7224 */ /* 0x000fc800078e0022 */
[----:B------:R-:W-:-:S05]  /*42c0*/  IMAD.MOV.U32 R11, RZ, RZ, R17 ;  /* 0x000000ffff0b7224 */ /* 0x000fca00078e0011 */
[----:B------:R0:W-:Y:S01]  /*42d0*/  STG.E.64 desc[UR38][R8.64], R10 ;  /* 0x0000000a08007986 */ /* 0x0001e2000c101b26 */
[----:B------:R-:W-:Y:S05]  /*42e0*/  @!P1 BRA `(.L_x_80) ;  /* 0x00000000008c9947 */ /* 0x000fea0003800000 */
[----:B------:R-:W-:-:S04]  /*42f0*/  IMAD.U32 R17, RZ, RZ, UR47 ;  /* 0x0000002fff117e24 */ /* 0x000fc8000f8e00ff */
[----:B------:R-:W-:-:S05]  /*4300*/  IMAD.WIDE R16, R17, 0x4, R24 ;  /* 0x0000000411107825 */ /* 0x000fca00078e0218 */
[----:B0-----:R-:W2:Y:S01]  /*4310*/  LDG.E.CONSTANT R9, desc[UR38][R16.64] ;  /* 0x0000002610097981 */ /* 0x001ea2000c1e9900 */
[----:B------:R-:W-:Y:S02]  /*4320*/  ISETP.NE.AND P1, PT, R29, 0x2, PT ;  /* 0x000000021d00780c */ /* 0x000fe40003f25270 */
[----:B------:R-:W-:-:S05]  /*4330*/  MOV R21, UR47 ;  /* 0x0000002f00157c02 */ /* 0x000fca0008000f00 */
[----:B------:R-:W-:-:S06]  /*4340*/  IMAD.WIDE R20, R21, 0x4, R16 ;  /* 0x0000000415147825 */ /* 0x000fcc00078e0210 */
[----:B------:R-:W3:Y:S01]  /*4350*/  @P1 LDG.E.CONSTANT R21, desc[UR38][R20.64] ;  /* 0x0000002614151981 */ /* 0x000ee2000c1e9900 */
[----:B--2---:R-:W-:-:S04]  /*4360*/  IMAD.WIDE R14, R9, 0x8, R4 ;  /* 0x00000008090e7825 */ /* 0x004fc800078e0204 */
[--C-:B------:R-:W-:Y:S01]  /*4370*/  IMAD.WIDE R8, R9, 0x8, R6.reuse ;  /* 0x0000000809087825 */ /* 0x100fe200078e0206 */
[----:B------:R0:W2:Y:S04]  /*4380*/  LDG.E.64 R10, desc[UR38][R14.64] ;  /* 0x000000260e0a7981 */ /* 0x0000a8000c1e1b00 */
[----:B------:R-:W2:Y:S01]  /*4390*/  LDG.E.64 R12, desc[UR38][R8.64] ;  /* 0x00000026080c7981 */ /* 0x000ea2000c1e1b00 */
[----:B------:R-:W-:Y:S02]  /*43a0*/  IMAD.MOV.U32 R16, RZ, RZ, RZ ;  /* 0x000000ffff107224 */ /* 0x000fe400078e00ff */
[----:B------:R-:W-:Y:S02]  /*43b0*/  IMAD.MOV.U32 R0, RZ, RZ, RZ ;  /* 0x000000ffff007224 */ /* 0x000fe400078e00ff */
[----:B---3--:R-:W-:-:S04]  /*43c0*/  @P1 IMAD.WIDE R6, R21, 0x8, R6 ;  /* 0x0000000815061825 */ /* 0x008fc800078e0206 */
[----:B0-----:R-:W-:Y:S01]  /*43d0*/  @P1 IMAD.WIDE R14, R21, 0x8, R4 ;  /* 0x00000008150e1825 */ /* 0x001fe200078e0204 */
[----:B--2---:R-:W-:-:S08]  /*43e0*/  DFMA R10, R10, R2, R12 ;  /* 0x000000020a0a722b */ /* 0x004fd0000000000c */
[----:B------:R-:W-:Y:S02]  /*43f0*/  DSETP.MAX.AND P2, P3, RZ, R10, PT ;  /* 0x0000000aff00722a */ /* 0x000fe40003b4f000 */
[----:B------:R-:W-:-:S05]  /*4400*/  IMAD.MOV.U32 R13, RZ, RZ, R11 ;  /* 0x000000ffff0d7224 */ /* 0x000fca00078e000b */
[----:B------:R-:W-:Y:S02]  /*4410*/  FSEL R17, R16, R13, P2 ;  /* 0x0000000d10117208 */ /* 0x000fe40001000000 */
[----:B------:R-:W-:-:S05]  /*4420*/  SEL R10, R0, R10, P2 ;  /* 0x0000000a000a7207 */ /* 0x000fca0001000000 */
[----:B------:R-:W-:-:S04]  /*4430*/  @P3 LOP3.LUT R17, R13, 0x80000, RZ, 0xfc, !PT ;  /* 0x000800000d113812 */ /* 0x000fc800078efcff */
[----:B------:R-:W-:-:S05]  /*4440*/  MOV R11, R17 ;  /* 0x00000011000b7202 */ /* 0x000fca0000000f00 */
[----:B------:R0:W-:Y:S04]  /*4450*/  STG.E.64 desc[UR38][R8.64], R10 ;  /* 0x0000000a08007986 */ /* 0x0001e8000c101b26 */
[----:B------:R-:W2:Y:S04]  /*4460*/  @P1 LDG.E.64 R4, desc[UR38][R14.64] ;  /* 0x000000260e041981 */ /* 0x000ea8000c1e1b00 */
[----:B------:R-:W2:Y:S02]  /*4470*/  @P1 LDG.E.64 R12, desc[UR38][R6.64] ;  /* 0x00000026060c1981 */ /* 0x000ea4000c1e1b00 */
[----:B--2---:R-:W-:-:S08]  /*4480*/  @P1 DFMA R4, R4, R2, R12 ;  /* 0x000000020404122b */ /* 0x004fd0000000000c */
[----:B------:R-:W-:Y:S02]  /*4490*/  @P1 DSETP.MAX.AND P2, P3, RZ, R4, PT ;  /* 0x00000004ff00122a */ /* 0x000fe40003b4f000 */
[----:B------:R-:W-:-:S05]  /*44a0*/  @P1 IMAD.MOV.U32 R3, RZ, RZ, R5 ;  /* 0x000000ffff031224 */ /* 0x000fca00078e0005 */
[----:B------:R-:W-:Y:S02]  /*44b0*/  @P1 FSEL R16, R16, R3, P2 ;  /* 0x0000000310101208 */ /* 0x000fe40001000000 */
[----:B------:R-:W-:Y:S02]  /*44c0*/  @P1 LOP3.LUT R3, R3, 0x80000, RZ, 0xfc, !PT ;  /* 0x0008000003031812 */ /* 0x000fe400078efcff */
[----:B------:R-:W-:Y:S02]  /*44d0*/  @P1 SEL R2, R0, R4, P2 ;  /* 0x0000000400021207 */ /* 0x000fe40001000000 */
[----:B------:R-:W-:-:S05]  /*44e0*/  @P1 SEL R3, R3, R16, P3 ;  /* 0x0000001003031207 */ /* 0x000fca0001800000 */
[----:B------:R0:W-:Y:S01]  /*44f0*/  @P1 STG.E.64 desc[UR38][R6.64], R2 ;  /* 0x0000000206001986 */ /* 0x0001e2000c101b26 */
[----:B------:R-:W-:Y:S02]  /*4500*/  IMAD.MOV.U32 R13, RZ, RZ, R31 ;  /* 0x000000ffff0d7224 */ /* 0x000fe400078e001f */
[----:B------:R-:W-:-:S07]  /*4510*/  @P1 IMAD.MOV.U32 R13, RZ, RZ, R30 ;  /* 0x000000ffff0d1224 */ /* 0x000fce00078e001e */
.L_x_80:
[----:B------:R-:W-:Y:S05]  /*4520*/  BSYNC.RECONVERGENT B1 ;  /* 0x0000000000017941 */ /* 0x000fea0003800200 */
.L_x_79:
[----:B------:R-:W-:Y:S05]  /*4530*/  @!P0 BRA `(.L_x_78) ;  /* 0x0000000400108947 */ /* 0x000fea0003800000 */
.L_x_81:
[----:B012---:R-:W0:Y:S08]  /*4540*/  LDC.64 R2, c[0x0][0x388] ;  /* 0x0000e200ff027b82 */ /* 0x007e300000000a00 */
[----:B----4-:R-:W1:Y:S08]  /*4550*/  LDC.64 R6, c[0x0][0x3b0] ;  /* 0x0000ec00ff067b82 */ /* 0x010e700000000a00 */
[----:B---3--:R-:W2:Y:S01]  /*4560*/  LDC.64 R4, c[0x0][0x3a8] ;  /* 0x0000ea00ff047b82 */ /* 0x008ea20000000a00 */
[----:B0----5:R-:W-:-:S06]  /*4570*/  IMAD.WIDE.U32 R10, R13, 0x4, R2 ;  /* 0x000000040d0a7825 */ /* 0x021fcc00078e0002 */
[----:B------:R-:W1:Y:S01]  /*4580*/  LDG.E.CONSTANT R11, desc[UR38][R10.64] ;  /* 0x000000260a0b7981 */ /* 0x000e62000c1e9900 */
[----:B------:R-:W-:-:S05]  /*4590*/  IADD3 R13, PT, PT, R13, UR47, RZ ;  /* 0x0000002f0d0d7c10 */ /* 0x000fca000fffe0ff */
[----:B------:R-:W-:-:S06]  /*45a0*/  IMAD.WIDE.U32 R20, R13, 0x4, R2 ;  /* 0x000000040d147825 */ /* 0x000fcc00078e0002 */
[----:B------:R-:W3:Y:S01]  /*45b0*/  LDG.E.CONSTANT R21, desc[UR38][R20.64] ;  /* 0x0000002614157981 */ /* 0x000ee2000c1e9900 */
[----:B-1----:R-:W-:-:S04]  /*45c0*/  IMAD.WIDE R14, R11, 0x8, R6 ;  /* 0x000000080b0e7825 */ /* 0x002fc800078e0206 */
[----:B--2---:R-:W-:Y:S02]  /*45d0*/  IMAD.WIDE R8, R11, 0x8, R4 ;  /* 0x000000080b087825 */ /* 0x004fe400078e0204 */
[----:B------:R-:W2:Y:S04]  /*45e0*/  LDG.E.64 R14, desc[UR38][R14.64] ;  /* 0x000000260e0e7981 */ /* 0x000ea8000c1e1b00 */
[----:B------:R-:W2:Y:S01]  /*45f0*/  LDG.E.64 R16, desc[UR38][R8.64] ;  /* 0x0000002608107981 */ /* 0x000ea2000c1e1b00 */
[----:B------:R-:W-:Y:S01]  /*4600*/  IMAD.MOV.U32 R0, RZ, RZ, RZ ;  /* 0x000000ffff007224 */ /* 0x000fe200078e00ff */
[----:B------:R-:W-:-:S05]  /*4610*/  IADD3 R13, PT, PT, R13, UR47, RZ ;  /* 0x0000002f0d0d7c10 */ /* 0x000fca000fffe0ff */
[----:B------:R-:W-:-:S06]  /*4620*/  IMAD.WIDE.U32 R36, R13, 0x4, R2 ;  /* 0x000000040d247825 */ /* 0x000fcc00078e0002 */
[----:B------:R-:W4:Y:S01]  /*4630*/  LDG.E.CONSTANT R37, desc[UR38][R36.64] ;  /* 0x0000002624257981 */ /* 0x000f22000c1e9900 */
[----:B--2---:R-:W-:-:S08]  /*4640*/  DFMA R16, R14, UR36, R16 ;  /* 0x000000240e107c2b */ /* 0x004fd00008000010 */
[----:B------:R-:W-:Y:S01]  /*4650*/  DSETP.MAX.AND P0, P1, RZ, R16, PT ;  /* 0x00000010ff00722a */ /* 0x000fe2000390f000 */
[----:B------:R-:W-:Y:S02]  /*4660*/  IMAD.MOV.U32 R14, RZ, RZ, RZ ;  /* 0x000000ffff0e7224 */ /* 0x000fe400078e00ff */
[----:B------:R-:W-:-:S03]  /*4670*/  IMAD.MOV.U32 R11, RZ, RZ, R17 ;  /* 0x000000ffff0b7224 */ /* 0x000fc600078e0011 */
[----:B------:R-:W-:Y:S01]  /*4680*/  SEL R14, R14, R16, P0 ;  /* 0x000000100e0e7207 */ /* 0x000fe20000000000 */
[----:B---3--:R-:W-:Y:S01]  /*4690*/  IMAD.WIDE R16, R21, 0x8, R6 ;  /* 0x0000000815107825 */ /* 0x008fe200078e0206 */
[----:B------:R-:W-:-:S06]  /*46a0*/  FSEL R15, R0, R11, P0 ;  /* 0x0000000b000f7208 */ /* 0x000fcc0000000000 */
[----:B------:R-:W-:Y:S01]  /*46b0*/  @P1 LOP3.LUT R15, R11, 0x80000, RZ, 0xfc, !PT ;  /* 0x000800000b0f1812 */ /* 0x000fe200078efcff */
[----:B------:R-:W-:-:S04]  /*46c0*/  IMAD.WIDE R10, R21, 0x8, R4 ;  /* 0x00000008150a7825 */ /* 0x000fc800078e0204 */
[----:B------:R0:W-:Y:S04]  /*46d0*/  STG.E.64 desc[UR38][R8.64], R14 ;  /* 0x0000000e08007986 */ /* 0x0001e8000c101b26 */
[----:B------:R-:W2:Y:S04]  /*46e0*/  LDG.E.64 R16, desc[UR38][R16.64] ;  /* 0x0000002610107981 */ /* 0x000ea8000c1e1b00 */
[----:B------:R-:W2:Y:S01]  /*46f0*/  LDG.E.64 R20, desc[UR38][R10.64] ;  /* 0x000000260a147981 */ /* 0x000ea2000c1e1b00 */
[----:B0-----:R-:W-:Y:S02]  /*4700*/  IMAD.MOV.U32 R14, RZ, RZ, RZ ;  /* 0x000000ffff0e7224 */ /* 0x001fe400078e00ff */
[----:B----4-:R-:W-:Y:S01]  /*4710*/  IMAD.WIDE R8, R37, 0x8, R4 ;  /* 0x0000000825087825 */ /* 0x010fe200078e0204 */
[----:B------:R-:W-:Y:S01]  /*4720*/  IADD3 R13, PT, PT, R13, UR47, RZ ;  /* 0x0000002f0d0d7c10 */ /* 0x000fe2000fffe0ff */
[----:B--2---:R-:W-:-:S08]  /*4730*/  DFMA R20, R16, UR36, R20 ;  /* 0x0000002410147c2b */ /* 0x004fd00008000014 */
[----:B------:R-:W-:Y:S02]  /*4740*/  DSETP.MAX.AND P0, P1, RZ, R20, PT ;  /* 0x00000014ff00722a */ /* 0x000fe4000390f000 */
[----:B------:R-:W-:-:S05]  /*4750*/  IMAD.MOV.U32 R39, RZ, RZ, R21 ;  /* 0x000000ffff277224 */ /* 0x000fca00078e0015 */
[----:B------:R-:W-:Y:S01]  /*4760*/  FSEL R41, R0, R39, P0 ;  /* 0x0000002700297208 */ /* 0x000fe20000000000 */
[----:B------:R-:W-:Y:S01]  /*4770*/  IMAD.WIDE R16, R37, 0x8, R6 ;  /* 0x0000000825107825 */ /* 0x000fe200078e0206 */
[----:B------:R-:W-:-:S05]  /*4780*/  SEL R14, R14, R20, P0 ;  /* 0x000000140e0e7207 */ /* 0x000fca0000000000 */
[----:B------:R-:W-:-:S05]  /*4790*/  @P1 LOP3.LUT R41, R39, 0x80000, RZ, 0xfc, !PT ;  /* 0x0008000027291812 */ /* 0x000fca00078efcff */
[----:B------:R-:W-:-:S05]  /*47a0*/  IMAD.MOV.U32 R15, RZ, RZ, R41 ;  /* 0x000000ffff0f7224 */ /* 0x000fca00078e0029 */
[----:B------:R0:W-:Y:S04]  /*47b0*/  STG.E.64 desc[UR38][R10.64], R14 ;  /* 0x0000000e0a007986 */ /* 0x0001e8000c101b26 */
[----:B------:R-:W2:Y:S04]  /*47c0*/  LDG.E.64 R16, desc[UR38][R16.64] ;  /* 0x0000002610107981 */ /* 0x000ea8000c1e1b00 */
[----:B------:R-:W2:Y:S01]  /*47d0*/  LDG.E.64 R20, desc[UR38][R8.64] ;  /* 0x0000002608147981 */ /* 0x000ea2000c1e1b00 */
[----:B------:R-:W-:-:S06]  /*47e0*/  IMAD.WIDE.U32 R36, R13, 0x4, R2 ;  /* 0x000000040d247825 */ /* 0x000fcc00078e0002 */
[----:B------:R-:W3:Y:S01]  /*47f0*/  LDG.E.CONSTANT R37, desc[UR38][R36.64] ;  /* 0x0000002624257981 */ /* 0x000ee2000c1e9900 */
[----:B------:R-:W-:Y:S01]  /*4800*/  IMAD.MOV.U32 R2, RZ, RZ, RZ ;  /* 0x000000ffff027224 */ /* 0x000fe200078e00ff */
[----:B--2---:R-:W-:-:S08]  /*4810*/  DFMA R20, R16, UR36, R20 ;  /* 0x0000002410147c2b */ /* 0x004fd00008000014 */
[----:B------:R-:W-:Y:S02]  /*4820*/  DSETP.MAX.AND P0, P1, RZ, R20, PT ;  /* 0x00000014ff00722a */ /* 0x000fe4000390f000 */
[----:B------:R-:W-:-:S05]  /*4830*/  IMAD.MOV.U32 R3, RZ, RZ, R21 ;  /* 0x000000ffff037224 */ /* 0x000fca00078e0015 */
[----:B------:R-:W-:Y:S01]  /*4840*/  FSEL R39, R0, R3, P0 ;  /* 0x0000000300277208 */ /* 0x000fe20000000000 */
[----:B---3--:R-:W-:Y:S01]  /*4850*/  IMAD.WIDE R6, R37, 0x8, R6 ;  /* 0x0000000825067825 */ /* 0x008fe200078e0206 */
[----:B------:R-:W-:-:S05]  /*4860*/  SEL R2, R2, R20, P0 ;  /* 0x0000001402027207 */ /* 0x000fca0000000000 */
[----:B------:R-:W-:Y:S01]  /*4870*/  @P1 LOP3.LUT R39, R3, 0x80000, RZ, 0xfc, !PT ;  /* 0x0008000003271812 */ /* 0x000fe200078efcff */
[----:B------:R-:W-:-:S04]  /*4880*/  IMAD.WIDE R4, R37, 0x8, R4 ;  /* 0x0000000825047825 */ /* 0x000fc800078e0204 */
[----:B------:R-:W-:-:S05]  /*4890*/  IMAD.MOV.U32 R3, RZ, RZ, R39 ;  /* 0x000000ffff037224 */ /* 0x000fca00078e0027 */
[----:B------:R1:W-:Y:S04]  /*48a0*/  STG.E.64 desc[UR38][R8.64], R2 ;  /* 0x0000000208007986 */ /* 0x0003e8000c101b26 */
[----:B------:R-:W2:Y:S04]  /*48b0*/  LDG.E.64 R6, desc[UR38][R6.64] ;  /* 0x0000002606067981 */ /* 0x000ea8000c1e1b00 */
[----:B0-----:R-:W2:Y:S01]  /*48c0*/  LDG.E.64 R10, desc[UR38][R4.64] ;  /* 0x00000026040a7981 */ /* 0x001ea2000c1e1b00 */
[----:B------:R-:W-:Y:S01]  /*48d0*/  VIADD R13, R13, UR47 ;  /* 0x0000002f0d0d7c36 */ /* 0x000fe20008000000 */
[----:B--2---:R-:W-:-:S08]  /*48e0*/  DFMA R10, R6, UR36, R10 ;  /* 0x00000024060a7c2b */ /* 0x004fd0000800000a */
[----:B------:R-:W-:Y:S02]  /*48f0*/  DSETP.MAX.AND P0, P1, RZ, R10, PT ;  /* 0x0000000aff00722a */ /* 0x000fe4000390f000 */
[----:B------:R-:W-:-:S04]  /*4900*/  MOV R15, R11 ;  /* 0x0000000b000f7202 */ /* 0x000fc80000000f00 */
[C---:B------:R-:W-:Y:S02]  /*4910*/  FSEL R17, R0.reuse, R15, P0 ;  /* 0x0000000f00117208 */ /* 0x040fe40000000000 */
[----:B------:R-:W-:-:S06]  /*4920*/  SEL R10, R0, R10, P0 ;  /* 0x0000000a000a7207 */ /* 0x000fcc0000000000 */
[----:B------:R-:W-:-:S05]  /*4930*/  @P1 LOP3.LUT R17, R15, 0x80000, RZ, 0xfc, !PT ;  /* 0x000800000f111812 */ /* 0x000fca00078efcff */
[----:B------:R-:W-:-:S05]  /*4940*/  IMAD.MOV.U32 R11, RZ, RZ, R17 ;  /* 0x000000ffff0b7224 */ /* 0x000fca00078e0011 */
[----:B------:R1:W-:Y:S01]  /*4950*/  STG.E.64 desc[UR38][R4.64], R10 ;  /* 0x0000000a04007986 */ /* 0x0003e2000c101b26 */
[----:B------:R-:W-:-:S13]  /*4960*/  ISETP.GE.AND P0, PT, R13, UR55, PT ;  /* 0x000000370d007c0c */ /* 0x000fda000bf06270 */
[----:B-1----:R-:W-:Y:S05]  /*4970*/  @!P0 BRA `(.L_x_81) ;  /* 0xfffffff800f08947 */ /* 0x002fea000383ffff */
.L_x_78:
[----:B------:R-:W-:Y:S05]  /*4980*/  BSYNC.RECONVERGENT B0 ;  /* 0x0000000000007941 */ /* 0x000fea0003800200 */
.L_x_77:
[----:B------:R-:W0:Y:S01]  /*4990*/  LDCU UR4, c[0x0][0x3c8] ;  /* 0x00007900ff0477ac */ /* 0x000e220008000800 */
[----:B------:R-:W-:Y:S01]  /*49a0*/  BSSY.RECONVERGENT B0, `(.L_x_82) ;  /* 0x0000097000007945 */ /* 0x000fe20003800200 */
[----:B------:R-:W1:Y:S01]  /*49b0*/  LDCU.64 UR6, c[0x0][0x3d8] ;  /* 0x00007b00ff0677ac */ /* 0x000e620008000a00 */
[----:B0-----:R-:W-:-:S13]  /*49c0*/  ISETP.GE.AND P0, PT, R35, UR4, PT ;  /* 0x0000000423007c0c */ /* 0x001fda000bf06270 */
[----:B-1----:R-:W-:Y:S05]  /*49d0*/  @P0 BRA `(.L_x_83) ;  /* 0x00000008004c0947 */ /* 0x002fea0003800000 */
[C---:B------:R-:W-:Y:S01]  /*49e0*/  LOP3.LUT R0, R32.reuse, 0x3, RZ, 0xc0, !PT ;  /* 0x0000000320007812 */ /* 0x040fe200078ec0ff */
[----:B------:R-:W-:Y:S01]  /*49f0*/  BSSY.RECONVERGENT B1, `(.L_x_84) ;  /* 0x0000043000017945 */ /* 0x000fe20003800200 */
[----:B------:R-:W-:Y:S01]  /*4a00*/  ISETP.GE.U32.AND P0, PT, R32, 0x3, PT ;  /* 0x000000032000780c */ /* 0x000fe20003f06070 */
[----:B------:R-:W-:Y:S01]  /*4a10*/  IMAD.MOV.U32 R15, RZ, RZ, R35 ;  /* 0x000000ffff0f7224 */ /* 0x000fe200078e0023 */
[----:B------:R-:W-:-:S13]  /*4a20*/  ISETP.NE.AND P1, PT, R0, 0x3, PT ;  /* 0x000000030000780c */ /* 0x000fda0003f25270 */
[----:B------:R-:W-:Y:S05]  /*4a30*/  @!P1 BRA `(.L_x_85) ;  /* 0x0000000000f89947 */ /* 0x000fea0003800000 */
[----:B-----5:R-:W2:Y:S01]  /*4a40*/  LDG.E.CONSTANT R11, desc[UR38][R18.64] ;  /* 0x00000026120b7981 */ /* 0x020ea2000c1e9900 */
[----:B---3--:R-:W0:Y:S03]  /*4a50*/  LDC.64 R4, c[0x0][0x3b0] ;  /* 0x0000ec00ff047b82 */ /* 0x008e260000000a00 */
[----:B--2-4-:R-:W2:Y:S05]  /*4a60*/  LDG.E.CONSTANT R9, desc[UR38][R22.64] ;  /* 0x0000002616097981 */ /* 0x014eaa000c1e9900 */
[----:B------:R-:W2:Y:S08]  /*4a70*/  LDC.64 R6, c[0x0][0x3a8] ;  /* 0x0000ea00ff067b82 */ /* 0x000eb00000000a00 */
[----:B------:R-:W1:Y:S01]  /*4a80*/  LDC.64 R2, c[0x0][0x3d8] ;  /* 0x0000f600ff027b82 */ /* 0x000e620000000a00 */
[----:B0-----:R-:W-:-:S04]  /*4a90*/  IMAD.WIDE R10, R11, 0x8, R4 ;  /* 0x000000080b0a7825 */ /* 0x001fc800078e0204 */
[----:B--2---:R-:W-:Y:S02]  /*4aa0*/  IMAD.WIDE R8, R9, 0x8, R6 ;  /* 0x0000000809087825 */ /* 0x004fe400078e0206 */
[----:B------:R-:W1:Y:S04]  /*4ab0*/  LDG.E.64 R10, desc[UR38][R10.64] ;  /* 0x000000260a0a7981 */ /* 0x000e68000c1e1b00 */
[----:B------:R-:W1:Y:S01]  /*4ac0*/  LDG.E.64 R12, desc[UR38][R8.64] ;  /* 0x00000026080c7981 */ /* 0x000e62000c1e1b00 */
[----:B------:R-:W-:Y:S01]  /*4ad0*/  MOV R14, RZ ;  /* 0x000000ff000e7202 */ /* 0x000fe20000000f00 */
[----:B-1----:R-:W-:-:S08]  /*4ae0*/  DFMA R12, R10, R2, R12 ;  /* 0x000000020a0c722b */ /* 0x002fd0000000000c */
[----:B------:R-:W-:Y:S02]  /*4af0*/  DSETP.MAX.AND P1, P2, RZ, R12, PT ;  /* 0x0000000cff00722a */ /* 0x000fe40003a2f000 */
[----:B------:R-:W-:-:S04]  /*4b00*/  IMAD.MOV.U32 R15, RZ, RZ, R13 ;  /* 0x000000ffff0f7224 */ /* 0x000fc800078e000d */
[C---:B------:R-:W-:Y:S02]  /*4b10*/  SEL R12, R14.reuse, R12, P1 ;  /* 0x0000000c0e0c7207 */ /* 0x040fe40000800000 */
[----:B------:R-:W-:Y:S02]  /*4b20*/  FSEL R17, R14, R15, P1 ;  /* 0x0000000f0e117208 */ /* 0x000fe40000800000 */
[----:B------:R-:W-:-:S04]  /*4b30*/  ISETP.NE.AND P1, PT, R0, RZ, PT ;  /* 0x000000ff0000720c */ /* 0x000fc80003f25270 */
[----:B------:R-:W-:Y:S01]  /*4b40*/  @P2 LOP3.LUT R17, R15, 0x80000, RZ, 0xfc, !PT ;  /* 0x000800000f112812 */ /* 0x000fe200078efcff */
[----:B------:R-:W-:-:S04]  /*4b50*/  IMAD.MOV.U32 R15, RZ, RZ, R34 ;  /* 0x000000ffff0f7224 */ /* 0x000fc800078e0022 */
[----:B------:R-:W-:-:S05]  /*4b60*/  IMAD.MOV.U32 R13, RZ, RZ, R17 ;  /* 0x000000ffff0d7224 */ /* 0x000fca00078e0011 */
[----:B------:R0:W-:Y:S01]  /*4b70*/  STG.E.64 desc[UR38][R8.64], R12 ;  /* 0x0000000c08007986 */ /* 0x0001e2000c101b26 */
[----:B------:R-:W-:Y:S05]  /*4b80*/  @!P1 BRA `(.L_x_85) ;  /* 0x0000000000a49947 */ /* 0x000fea0003800000 */
[----:B0-----:R-:W-:Y:S01]  /*4b90*/  MOV R13, UR47 ;  /* 0x0000002f000d7c02 */ /* 0x001fe20008000f00 */
[----:B------:R-:W-:-:S04]  /*4ba0*/  IMAD.U32 R11, RZ, RZ, UR47 ;  /* 0x0000002fff0b7e24 */ /* 0x000fc8000f8e00ff */
[----:B------:R-:W-:-:S04]  /*4bb0*/  IMAD.WIDE R12, R13, 0x4, R18 ;  /* 0x000000040d0c7825 */ /* 0x000fc800078e0212 */
[----:B------:R-:W-:Y:S01]  /*4bc0*/  IMAD.WIDE R10, R11, 0x4, R22 ;  /* 0x000000040b0a7825 */ /* 0x000fe200078e0216 */
[----:B------:R-:W2:Y:S04]  /*4bd0*/  LDG.E.CONSTANT R15, desc[UR38][R12.64] ;  /* 0x000000260c0f7981 */ /* 0x000ea8000c1e9900 */
[----:B------:R-:W3:Y:S01]  /*4be0*/  LDG.E.CONSTANT R9, desc[UR38][R10.64] ;  /* 0x000000260a097981 */ /* 0x000ee2000c1e9900 */
[----:B------:R-:W-:Y:S01]  /*4bf0*/  ISETP.NE.AND P1, PT, R0, 0x1, PT ;  /* 0x000000010000780c */ /* 0x000fe20003f25270 */
[----:B------:R-:W-:Y:S02]  /*4c00*/  IMAD.U32 R37, RZ, RZ, UR47 ;  /* 0x0000002fff257e24 */ /* 0x000fe4000f8e00ff */
[----:B------:R-:W-:-:S10]  /*4c10*/  IMAD.U32 R21, RZ, RZ, UR47 ;  /* 0x0000002fff157e24 */ /* 0x000fd4000f8e00ff */
[----:B------:R-:W-:-:S04]  /*4c20*/  @P1 IMAD.WIDE R36, R37, 0x4, R12 ;  /* 0x0000000425241825 */ /* 0x000fc800078e020c */
[----:B------:R-:W-:Y:S02]  /*4c30*/  @P1 IMAD.WIDE R20, R21, 0x4, R10 ;  /* 0x0000000415141825 */ /* 0x000fe400078e020a */
[----:B------:R-:W4:Y:S04]  /*4c40*/  @P1 LDG.E.CONSTANT R37, desc[UR38][R36.64] ;  /* 0x0000002624251981 */ /* 0x000f28000c1e9900 */
[----:B------:R-:W5:Y:S01]  /*4c50*/  @P1 LDG.E.CONSTANT R21, desc[UR38][R20.64] ;  /* 0x0000002614151981 */ /* 0x000f62000c1e9900 */
[----:B--2---:R-:W-:-:S04]  /*4c60*/  IMAD.WIDE R14, R15, 0x8, R4 ;  /* 0x000000080f0e7825 */ /* 0x004fc800078e0204 */
[----:B---3--:R-:W-:Y:S02]  /*4c70*/  IMAD.WIDE R8, R9, 0x8, R6 ;  /* 0x0000000809087825 */ /* 0x008fe400078e0206 */
[----:B------:R-:W2:Y:S04]  /*4c80*/  LDG.E.64 R14, desc[UR38][R14.64] ;  /* 0x000000260e0e7981 */ /* 0x000ea8000c1e1b00 */
[----:B------:R-:W2:Y:S01]  /*4c90*/  LDG.E.64 R16, desc[UR38][R8.64] ;  /* 0x0000002608107981 */ /* 0x000ea2000c1e1b00 */
[----:B------:R-:W-:Y:S02]  /*4ca0*/  IMAD.MOV.U32 R0, RZ, RZ, RZ ;  /* 0x000000ffff007224 */ /* 0x000fe400078e00ff */
[----:B----4-:R-:W-:-:S04]  /*4cb0*/  @P1 IMAD.WIDE R4, R37, 0x8, R4 ;  /* 0x0000000825041825 */ /* 0x010fc800078e0204 */
[----:B-----5:R-:W-:Y:S01]  /*4cc0*/  @P1 IMAD.WIDE R6, R21, 0x8, R6 ;  /* 0x0000000815061825 */ /* 0x020fe200078e0206 */
[----:B--2---:R-:W-:-:S08]  /*4cd0*/  DFMA R16, R14, R2, R16 ;  /* 0x000000020e10722b */ /* 0x004fd00000000010 */
[----:B------:R-:W-:Y:S01]  /*4ce0*/  DSETP.MAX.AND P2, P3, RZ, R16, PT ;  /* 0x00000010ff00722a */ /* 0x000fe20003b4f000 */
[----:B------:R-:W-:Y:S01]  /*4cf0*/  MOV R14, RZ ;  /* 0x000000ff000e7202 */ /* 0x000fe20000000f00 */
[----:B------:R-:W-:-:S05]  /*4d00*/  IMAD.MOV.U32 R11, RZ, RZ, R17 ;  /* 0x000000ffff0b7224 */ /* 0x000fca00078e0011 */
[----:B------:R-:W-:Y:S02]  /*4d10*/  FSEL R13, R14, R11, P2 ;  /* 0x0000000b0e0d7208 */ /* 0x000fe40001000000 */
[----:B------:R-:W-:-:S05]  /*4d20*/  SEL R10, R0, R16, P2 ;  /* 0x00000010000a7207 */ /* 0x000fca0001000000 */
[----:B------:R-:W-:-:S05]  /*4d30*/  @P3 LOP3.LUT R13, R11, 0x80000, RZ, 0xfc, !PT ;  /* 0x000800000b0d3812 */ /* 0x000fca00078efcff */
[----:B------:R-:W-:-:S05]  /*4d40*/  IMAD.MOV.U32 R11, RZ, RZ, R13 ;  /* 0x000000ffff0b7224 */ /* 0x000fca00078e000d */
[----:B------:R1:W-:Y:S04]  /*4d50*/  STG.E.64 desc[UR38][R8.64], R10 ;  /* 0x0000000a08007986 */ /* 0x0003e8000c101b26 */
[----:B------:R-:W2:Y:S04]  /*4d60*/  @P1 LDG.E.64 R4, desc[UR38][R4.64] ;  /* 0x0000002604041981 */ /* 0x000ea8000c1e1b00 */
[----:B------:R-:W2:Y:S01]  /*4d70*/  @P1 LDG.E.64 R12, desc[UR38][R6.64] ;  /* 0x00000026060c1981 */ /* 0x000ea2000c1e1b00 */
[----:B------:R-:W-:Y:S02]  /*4d80*/  IMAD.MOV.U32 R15, RZ, RZ, R31 ;  /* 0x000000ffff0f7224 */ /* 0x000fe400078e001f */
[----:B------:R-:W-:Y:S01]  /*4d90*/  @P1 IMAD.MOV.U32 R15, RZ, RZ, R30 ;  /* 0x000000ffff0f1224 */ /* 0x000fe200078e001e */
[----:B--2---:R-:W-:-:S08]  /*4da0*/  @P1 DFMA R12, R4, R2, R12 ;  /* 0x00000002040c122b */ /* 0x004fd0000000000c */
[----:B------:R-:W-:Y:S02]  /*4db0*/  @P1 DSETP.MAX.AND P2, P3, RZ, R12, PT ;  /* 0x0000000cff00122a */ /* 0x000fe40003b4f000 */
[----:B------:R-:W-:-:S04]  /*4dc0*/  @P1 MOV R3, R13 ;  /* 0x0000000d00031202 */ /* 0x000fc80000000f00 */
[----:B------:R-:W-:Y:S02]  /*4dd0*/  @P1 FSEL R14, R14, R3, P2 ;  /* 0x000000030e0e1208 */ /* 0x000fe40001000000 */
[----:B------:R-:W-:Y:S02]  /*4de0*/  @P1 LOP3.LUT R3, R3, 0x80000, RZ, 0xfc, !PT ;  /* 0x0008000003031812 */ /* 0x000fe400078efcff */
[----:B------:R-:W-:Y:S02]  /*4df0*/  @P1 SEL R2, R0, R12, P2 ;  /* 0x0000000c00021207 */ /* 0x000fe40001000000 */
[----:B------:R-:W-:-:S05]  /*4e00*/  @P1 SEL R3, R3, R14, P3 ;  /* 0x0000000e03031207 */ /* 0x000fca0001800000 */
[----:B------:R1:W-:Y:S02]  /*4e10*/  @P1 STG.E.64 desc[UR38][R6.64], R2 ;  /* 0x0000000206001986 */ /* 0x0003e4000c101b26 */
.L_x_85:
[----:B------:R-:W-:Y:S05]  /*4e20*/  BSYNC.RECONVERGENT B1 ;  /* 0x0000000000017941 */ /* 0x000fea0003800200 */
.L_x_84:
[----:B------:R-:W-:Y:S05]  /*4e30*/  @!P0 BRA `(.L_x_83) ;  /* 0x0000000400348947 */ /* 0x000fea0003800000 */
.L_x_86:
[----:B012-4-:R-:W0:Y:S08]  /*4e40*/  LDC.64 R8, c[0x0][0x3a0] ;  /* 0x0000e800ff087b82 */ /* 0x017e300000000a00 */
[----:B------:R-:W1:Y:S08]  /*4e50*/  LDC.64 R2, c[0x0][0x398] ;  /* 0x0000e600ff027b82 */ /* 0x000e700000000a00 */
[----:B------:R-:W2:Y:S01]  /*4e60*/  LDC.64 R6, c[0x0][0x3b0] ;  /* 0x0000ec00ff067b82 */ /* 0x000ea20000000a00 */
[----:B0-----:R-:W-:-:S07]  /*4e70*/  IMAD.WIDE.U32 R36, R15, 0x4, R8 ;  /* 0x000000040f247825 */ /* 0x001fce00078e0008 */
[----:B---3--:R-:W0:Y:S01]  /*4e80*/  LDC.64 R4, c[0x0][0x3a8] ;  /* 0x0000ea00ff047b82 */ /* 0x008e220000000a00 */
[----:B------:R-:W2:Y:S01]  /*4e90*/  LDG.E.CONSTANT R17, desc[UR38][R36.64] ;  /* 0x0000002624117981 */ /* 0x000ea2000c1e9900 */
[----:B-1----:R-:W-:-:S05]  /*4ea0*/  IMAD.WIDE.U32 R20, R15, 0x4, R2 ;  /* 0x000000040f147825 */ /* 0x002fca00078e0002 */
[----:B------:R-:W0:Y:S01]  /*4eb0*/  LDG.E.CONSTANT R13, desc[UR38][R20.64] ;  /* 0x00000026140d7981 */ /* 0x000e22000c1e9900 */
[----:B------:R-:W-:-:S04]  /*4ec0*/  VIADD R15, R15, UR47 ;  /* 0x0000002f0f0f7c36 */ /* 0x000fc80008000000 */
[----:B------:R-:W-:-:S04]  /*4ed0*/  IMAD.WIDE.U32 R38, R15, 0x4, R2 ;  /* 0x000000040f267825 */ /* 0x000fc800078e0002 */
[----:B------:R-:W-:Y:S02]  /*4ee0*/  IMAD.WIDE.U32 R40, R15, 0x4, R8 ;  /* 0x000000040f287825 */ /* 0x000fe400078e0008 */
[----:B------:R-:W3:Y:S04]  /*4ef0*/  LDG.E.CONSTANT R39, desc[UR38][R38.64] ;  /* 0x0000002626277981 */ /* 0x000ee8000c1e9900 */
[----:B------:R-:W4:Y:S01]  /*4f00*/  LDG.E.CONSTANT R21, desc[UR38][R40.64] ;  /* 0x0000002628157981 */ /* 0x000f22000c1e9900 */
[----:B--2---:R-:W-:-:S06]  /*4f10*/  IMAD.WIDE R16, R17, 0x8, R6 ;  /* 0x0000000811107825 */ /* 0x004fcc00078e0206 */
[----:B------:R-:W2:Y:S01]  /*4f20*/  LDG.E.64 R16, desc[UR38][R16.64] ;  /* 0x0000002610107981 */ /* 0x000ea2000c1e1b00 */
[----:B0-----:R-:W-:-:S05]  /*4f30*/  IMAD.WIDE R12, R13, 0x8, R4 ;  /* 0x000000080d0c7825 */ /* 0x001fca00078e0204 */
[----:B-----5:R-:W2:Y:S01]  /*4f40*/  LDG.E.64 R10, desc[UR38][R12.64] ;  /* 0x000000260c0a7981 */ /* 0x020ea2000c1e1b00 */
[----:B------:R-:W-:Y:S01]  /*4f50*/  MOV R0, RZ ;  /* 0x000000ff00007202 */ /* 0x000fe20000000f00 */
[----:B------:R-:W-:Y:S02]  /*4f60*/  IMAD.MOV.U32 R36, RZ, RZ, RZ ;  /* 0x000000ffff247224 */ /* 0x000fe400078e00ff */
[----:B----4-:R-:W-:Y:S01]  /*4f70*/  IMAD.WIDE R20, R21, 0x8, R6 ;  /* 0x0000000815147825 */ /* 0x010fe200078e0206 */
[----:B------:R-:W-:-:S05]  /*4f80*/  IADD3 R15, PT, PT, R15, UR47, RZ ;  /* 0x0000002f0f0f7c10 */ /* 0x000fca000fffe0ff */
[----:B------:R-:W-:-:S06]  /*4f90*/  IMAD.WIDE.U32 R40, R15, 0x4, R8 ;  /* 0x000000040f287825 */ /* 0x000fcc00078e0008 */
[----:B------:R-:W4:Y:S01]  /*4fa0*/  LDG.E.CONSTANT R41, desc[UR38][R40.64] ;  /* 0x0000002628297981 */ /* 0x000f22000c1e9900 */
[----:B--2---:R-:W-:-:S08]  /*4fb0*/  DFMA R10, R16, UR6, R10 ;  /* 0x00000006100a7c2b */ /* 0x004fd0000800000a */
[----:B------:R-:W-:Y:S02]  /*4fc0*/  DSETP.MAX.AND P0, P1, RZ, R10, PT ;  /* 0x0000000aff00722a */ /* 0x000fe4000390f000 */
[----:B------:R-:W-:-:S05]  /*4fd0*/  IMAD.MOV.U32 R37, RZ, RZ, R11 ;  /* 0x000000ffff257224 */ /* 0x000fca00078e000b */
[----:B------:R-:W-:Y:S02]  /*4fe0*/  FSEL R17, R0, R37, P0 ;  /* 0x0000002500117208 */ /* 0x000fe40000000000 */
[----:B------:R-:W-:-:S05]  /*4ff0*/  SEL R36, R36, R10, P0 ;  /* 0x0000000a24247207 */ /* 0x000fca0000000000 */
[----:B------:R-:W-:Y:S01]  /*5000*/  @P1 LOP3.LUT R17, R37, 0x80000, RZ, 0xfc, !PT ;  /* 0x0008000025111812 */ /* 0x000fe200078efcff */
[----:B---3--:R-:W-:-:S04]  /*5010*/  IMAD.WIDE R10, R39, 0x8, R4 ;  /* 0x00000008270a7825 */ /* 0x008fc800078e0204 */
[----:B------:R-:W-:-:S05]  /*5020*/  IMAD.MOV.U32 R37, RZ, RZ, R17 ;  /* 0x000000ffff257224 */ /* 0x000fca00078e0011 */
[----:B------:R0:W-:Y:S04]  /*5030*/  STG.E.64 desc[UR38][R12.64], R36 ;  /* 0x000000240c007986 */ /* 0x0001e8000c101b26 */
[----:B------:R-:W2:Y:S04]  /*5040*/  LDG.E.64 R16, desc[UR38][R10.64] ;  /* 0x000000260a107981 */ /* 0x000ea8000c1e1b00 */
[----:B------:R-:W2:Y:S01]  /*5050*/  LDG.E.64 R20, desc[UR38][R20.64] ;  /* 0x0000002614147981 */ /* 0x000ea2000c1e1b00 */
[----:B------:R-:W-:-:S06]  /*5060*/  IMAD.WIDE.U32 R38, R15, 0x4, R2 ;  /* 0x000000040f267825 */ /* 0x000fcc00078e0002 */
[----:B------:R-:W3:Y:S01]  /*5070*/  LDG.E.CONSTANT R39, desc[UR38][R38.64] ;  /* 0x0000002626277981 */ /* 0x000ee2000c1e9900 */
[----:B0-----:R-:W-:Y:S01]  /*5080*/  IMAD.MOV.U32 R36, RZ, RZ, RZ ;  /* 0x000000ffff247224 */ /* 0x001fe200078e00ff */
[----:B------:R-:W-:Y:S01]  /*5090*/  IADD3 R15, PT, PT, R15, UR47, RZ ;  /* 0x0000002f0f0f7c10 */ /* 0x000fe2000fffe0ff */
[----:B--2---:R-:W-:-:S08]  /*50a0*/  DFMA R16, R20, UR6, R16 ;  /* 0x0000000614107c2b */ /* 0x004fd00008000010 */
[----:B------:R-:W-:Y:S02]  /*50b0*/  DSETP.MAX.AND P0, P1, RZ, R16, PT ;  /* 0x00000010ff00722a */ /* 0x000fe4000390f000 */
[----:B------:R-:W-:Y:S02]  /*50c0*/  IMAD.MOV.U32 R13, RZ, RZ, R17 ;  /* 0x000000ffff0d7224 */ /* 0x000fe400078e0011 */
[----:B----4-:R-:W-:Y:S02]  /*50d0*/  IMAD.WIDE R20, R41, 0x8, R6 ;  /* 0x0000000829147825 */ /* 0x010fe400078e0206 */
[----:B------:R-:W-:Y:S02]  /*50e0*/  SEL R36, R36, R16, P0 ;  /* 0x0000001024247207 */ /* 0x000fe40000000000 */
[----:B------:R-:W-:-:S06]  /*50f0*/  FSEL R37, R0, R13, P0 ;  /* 0x0000000d00257208 */ /* 0x000fcc0000000000 */
[----:B------:R-:W-:Y:S01]  /*5100*/  @P1 LOP3.LUT R37, R13, 0x80000, RZ, 0xfc, !PT ;  /* 0x000800000d251812 */ /* 0x000fe200078efcff */
[----:B---3--:R-:W-:-:S04]  /*5110*/  IMAD.WIDE R12, R39, 0x8, R4 ;  /* 0x00000008270c7825 */ /* 0x008fc800078e0204 */
[----:B------:R0:W-:Y:S04]  /*5120*/  STG.E.64 desc[UR38][R10.64], R36 ;  /* 0x000000240a007986 */ /* 0x0001e8000c101b26 */
[----:B------:R-:W2:Y:S04]  /*5130*/  LDG.E.64 R16, desc[UR38][R12.64] ;  /* 0x000000260c107981 */ /* 0x000ea8000c1e1b00 */
[----:B------:R-:W2:Y:S01]  /*5140*/  LDG.E.64 R20, desc[UR38][R20.64] ;  /* 0x0000002614147981 */ /* 0x000ea2000c1e1b00 */
[----:B------:R-:W-:-:S04]  /*5150*/  IMAD.WIDE.U32 R38, R15, 0x4, R8 ;  /* 0x000000040f267825 */ /* 0x000fc800078e0008 */
[----:B------:R-:W-:Y:S02]  /*5160*/  IMAD.WIDE.U32 R8, R15, 0x4, R2 ;  /* 0x000000040f087825 */ /* 0x000fe400078e0002 */
[----:B------:R-:W3:Y:S04]  /*5170*/  LDG.E.CONSTANT R39, desc[UR38][R38.64] ;  /* 0x0000002626277981 */ /* 0x000ee8000c1e9900 */
[----:B------:R-:W4:Y:S01]  /*5180*/  LDG.E.CONSTANT R9, desc[UR38][R8.64] ;  /* 0x0000002608097981 */ /* 0x000f22000c1e9900 */
[----:B------:R-:W-:Y:S01]  /*5190*/  IMAD.MOV.U32 R2, RZ, RZ, RZ ;  /* 0x000000ffff027224 */ /* 0x000fe200078e00ff */
[----:B--2---:R-:W-:-:S08]  /*51a0*/  DFMA R16, R20, UR6, R16 ;  /* 0x0000000614107c2b */ /* 0x004fd00008000010 */
[----:B------:R-:W-:Y:S02]  /*51b0*/  DSETP.MAX.AND P0, P1, RZ, R16, PT ;  /* 0x00000010ff00722a */ /* 0x000fe4000390f000 */
[----:B------:R-:W-:-:S05]  /*51c0*/  IMAD.MOV.U32 R3, RZ, RZ, R17 ;  /* 0x000000ffff037224 */ /* 0x000fca00078e0011 */
[----:B0-----:R-:W-:Y:S01]  /*51d0*/  FSEL R11, R0, R3, P0 ;  /* 0x00000003000b7208 */ /* 0x001fe20000000000 */
[----:B---3--:R-:W-:Y:S01]  /*51e0*/  IMAD.WIDE R6, R39, 0x8, R6 ;  /* 0x0000000827067825 */ /* 0x008fe200078e0206 */
[----:B------:R-:W-:-:S05]  /*51f0*/  SEL R2, R2, R16, P0 ;  /* 0x0000001002027207 */ /* 0x000fca0000000000 */
[----:B------:R-:W-:Y:S01]  /*5200*/  @P1 LOP3.LUT R11, R3, 0x80000, RZ, 0xfc, !PT ;  /* 0x00080000030b1812 */ /* 0x000fe200078efcff */
[----:B----4-:R-:W-:-:S03]  /*5210*/  IMAD.WIDE R4, R9, 0x8, R4 ;  /* 0x0000000809047825 */ /* 0x010fc600078e0204 */
[----:B------:R-:W-:-:S05]  /*5220*/  MOV R3, R11 ;  /* 0x0000000b00037202 */ /* 0x000fca0000000f00 */
[----:B------:R0:W-:Y:S04]  /*5230*/  STG.E.64 desc[UR38][R12.64], R2 ;  /* 0x000000020c007986 */ /* 0x0001e8000c101b26 */
[----:B------:R-:W2:Y:S04]  /*5240*/  LDG.E.64 R6, desc[UR38][R6.64] ;  /* 0x0000002606067981 */ /* 0x000ea8000c1e1b00 */
[----:B------:R-:W2:Y:S01]  /*5250*/  LDG.E.64 R8, desc[UR38][R4.64] ;  /* 0x0000002604087981 */ /* 0x000ea2000c1e1b00 */
[----:B------:R-:W-:Y:S01]  /*5260*/  IADD3 R15, PT, PT, R15, UR47, RZ ;  /* 0x0000002f0f0f7c10 */ /* 0x000fe2000fffe0ff */
[----:B--2---:R-:W-:-:S08]  /*5270*/  DFMA R8, R6, UR6, R8 ;  /* 0x0000000606087c2b */ /* 0x004fd00008000008 */
[----:B------:R-:W-:Y:S02]  /*5280*/  DSETP.MAX.AND P0, P1, RZ, R8, PT ;  /* 0x00000008ff00722a */ /* 0x000fe4000390f000 */
[----:B------:R-:W-:-:S05]  /*5290*/  IMAD.MOV.U32 R11, RZ, RZ, R9 ;  /* 0x000000ffff0b7224 */ /* 0x000fca00078e0009 */
[C---:B------:R-:W-:Y:S02]  /*52a0*/  FSEL R17, R0.reuse, R11, P0 ;  /* 0x0000000b00117208 */ /* 0x040fe40000000000 */
[----:B------:R-:W-:-:S05]  /*52b0*/  SEL R8, R0, R8, P0 ;  /* 0x0000000800087207 */ /* 0x000fca0000000000 */
[----:B------:R-:W-:-:S05]  /*52c0*/  @P1 LOP3.LUT R17, R11, 0x80000, RZ, 0xfc, !PT ;  /* 0x000800000b111812 */ /* 0x000fca00078efcff */
[----:B------:R-:W-:-:S05]  /*52d0*/  IMAD.MOV.U32 R9, RZ, RZ, R17 ;  /* 0x000000ffff097224 */ /* 0x000fca00078e0011 */
[----:B------:R0:W-:Y:S01]  /*52e0*/  STG.E.64 desc[UR38][R4.64], R8 ;  /* 0x0000000804007986 */ /* 0x0001e2000c101b26 */
[----:B------:R-:W-:-:S13]  /*52f0*/  ISETP.GE.AND P0, PT, R15, UR4, PT ;  /* 0x000000040f007c0c */ /* 0x000fda000bf06270 */
[----:B0-----:R-:W-:Y:S05]  /*5300*/  @!P0 BRA `(.L_x_86) ;  /* 0xfffffff800cc8947 */ /* 0x001fea000383ffff */
.L_x_83:
[----:B------:R-:W-:Y:S05]  /*5310*/  BSYNC.RECONVERGENT B0 ;  /* 0x0000000000007941 */ /* 0x000fea0003800200 */
.L_x_82:
[----:B------:R-:W-:Y:S01]  /*5320*/  BAR.SYNC.DEFER_BLOCKING 0x0 ;  /* 0x0000000000007b1d */ /* 0x000fe20000010000 */
[----:B------:R-:W-:-:S05]  /*5330*/  ISETP.NE.AND P0, PT, R35, RZ, PT ;  /* 0x000000ff2300720c */ /* 0x000fca0003f05270 */
[----:B------:R-:W-:Y:S08]  /*5340*/  BSSY.RECONVERGENT B0, `(.L_x_87) ;  /* 0x000029e000007945 */ /* 0x000ff00003800200 */
[----:B------:R-:W-:Y:S05]  /*5350*/  @P0 BRA `(.L_x_88) ;  /* 0x0000002800700947 */ /* 0x000fea0003800000 */
[----:B------:R-:W0:Y:S01]  /*5360*/  LDC R0, c[0x0][0x3c4] ;  /* 0x0000f100ff007b82 */ /* 0x000e220000000800 */
[----:B------:R-:W-:Y:S02]  /*5370*/  CS2R R38, SRZ ;  /* 0x0000000000267805 */ /* 0x000fe4000001ff00 */
[----:B0-----:R-:W-:-:S13]  /*5380*/  ISETP.GE.AND P0, PT, R0, 0x1, PT ;  /* 0x000000010000780c */ /* 0x001fda0003f06270 */
[----:B------:R-:W-:Y:S05]  /*5390*/  @!P0 BRA `(.L_x_89) ;  /* 0x0000001000288947 */ /* 0x000fea0003800000 */
[----:B------:R-:W-:Y:S01]  /*53a0*/  ISETP.GE.U32.AND P1, PT, R0, 0x10, PT ;  /* 0x000000100000780c */ /* 0x000fe20003f26070 */
[----:B------:R-:W-:Y:S01]  /*53b0*/  IMAD.MOV.U32 R28, RZ, RZ, RZ ;  /* 0x000000ffff1c7224 */ /* 0x000fe200078e00ff */
[----:B------:R-:W-:-:S11]  /*53c0*/  CS2R R38, SRZ ;  /* 0x0000000000267805 */ /* 0x000fd6000001ff00 */
[----:B------:R-:W-:Y:S05]  /*53d0*/  @!P1 BRA `(.L_x_90) ;  /* 0x0000000400e49947 */ /* 0x000fea0003800000 */
[----:B-12---:R-:W-:Y:S01]  /*53e0*/  IMAD.MOV.U32 R2, RZ, RZ, RZ ;  /* 0x000000ffff027224 */ /* 0x006fe200078e00ff */
[----:B------:R-:W-:-:S07]  /*53f0*/  CS2R R38, SRZ ;  /* 0x0000000000267805 */ /* 0x000fce000001ff00 */
.L_x_91:
[----:B----4-:R-:W0:Y:S08]  /*5400*/  LDC.64 R6, c[0x0][0x388] ;  /* 0x0000e200ff067b82 */ /* 0x010e300000000a00 */
[----:B---3--:R-:W1:Y:S01]  /*5410*/  LDC.64 R4, c[0x0][0x3a8] ;  /* 0x0000ea00ff047b82 */ /* 0x008e620000000a00 */
[----:B0-----:R-:W-:-:S05]  /*5420*/  IMAD.WIDE.U32 R6, R2, 0x4, R6 ;  /* 0x0000000402067825 */ /* 0x001fca00078e0006 */
[----:B------:R-:W1:Y:S04]  /*5430*/  LDG.E.CONSTANT R15, desc[UR38][R6.64] ;  /* 0x00000026060f7981 */ /* 0x000e68000c1e9900 */
[----:B------:R-:W2:Y:S04]  /*5440*/  LDG.E.CONSTANT R21, desc[UR38][R6.64+0x4] ;  /* 0x0000042606157981 */ /* 0x000ea8000c1e9900 */
[----:B------:R-:W3:Y:S04]  /*5450*/  LDG.E.CONSTANT R9, desc[UR38][R6.64+0x8] ;  /* 0x0000082606097981 */ /* 0x000ee8000c1e9900 */
[----:B------:R-:W4:Y:S04]  /*5460*/  LDG.E.CONSTANT R13, desc[UR38][R6.64+0xc] ;  /* 0x00000c26060d7981 */ /* 0x000f28000c1e9900 */
[----:B-----5:R-:W4:Y:S04]  /*5470*/  LDG.E.CONSTANT R11, desc[UR38][R6.64+0x10] ;  /* 0x00001026060b7981 */ /* 0x020f28000c1e9900 */
[----:B------:R-:W4:Y:S04]  /*5480*/  LDG.E.CONSTANT R17, desc[UR38][R6.64+0x14] ;  /* 0x0000142606117981 */ /* 0x000f28000c1e9900 */
[----:B------:R-:W4:Y:S04]  /*5490*/  LDG.E.CONSTANT R45, desc[UR38][R6.64+0x18] ;  /* 0x00001826062d7981 */ /* 0x000f28000c1e9900 */
[----:B------:R-:W4:Y:S04]  /*54a0*/  LDG.E.CONSTANT R28, desc[UR38][R6.64+0x1c] ;  /* 0x00001c26061c7981 */ /* 0x000f28000c1e9900 */
[----:B------:R-:W4:Y:S04]  /*54b0*/  LDG.E.CONSTANT R41, desc[UR38][R6.64+0x20] ;  /* 0x0000202606297981 */ /* 0x000f28000c1e9900 */
[----:B------:R-:W4:Y:S04]  /*54c0*/  LDG.E.CONSTANT R43, desc[UR38][R6.64+0x24] ;  /* 0x00002426062b7981 */ /* 0x000f28000c1e9900 */
[----:B------:R-:W4:Y:S04]  /*54d0*/  LDG.E.CONSTANT R3, desc[UR38][R6.64+0x28] ;  /* 0x0000282606037981 */ /* 0x000f28000c1e9900 */
[----:B------:R-:W4:Y:S04]  /*54e0*/  LDG.E.CONSTANT R37, desc[UR38][R6.64+0x2c] ;  /* 0x00002c2606257981 */ /* 0x000f28000c1e9900 */
[----:B------:R-:W4:Y:S04]  /*54f0*/  LDG.E.CONSTANT R36, desc[UR38][R6.64+0x38] ;  /* 0x0000382606247981 */ /* 0x000f28000c1e9900 */
[----:B------:R-:W4:Y:S01]  /*5500*/  LDG.E.CONSTANT R40, desc[UR38][R6.64+0x3c] ;  /* 0x00003c2606287981 */ /* 0x000f22000c1e9900 */
[----:B-1----:R-:W-:-:S06]  /*5510*/  IMAD.WIDE R14, R15, 0x8, R4 ;  /* 0x000000080f0e7825 */ /* 0x002fcc00078e0204 */
[----:B------:R-:W4:Y:S01]  /*5520*/  LDG.E.64 R14, desc[UR38][R14.64] ;  /* 0x000000260e0e7981 */ /* 0x000f22000c1e1b00 */
[----:B--2---:R-:W-:-:S06]  /*5530*/  IMAD.WIDE R20, R21, 0x8, R4 ;  /* 0x0000000815147825 */ /* 0x004fcc00078e0204 */
[----:B------:R-:W2:Y:S01]  /*5540*/  LDG.E.64 R20, desc[UR38][R20.64] ;  /* 0x0000002614147981 */ /* 0x000ea2000c1e1b00 */
[----:B---3--:R-:W-:-:S06]  /*5550*/  IMAD.WIDE R8, R9, 0x8, R4 ;  /* 0x0000000809087825 */ /* 0x008fcc00078e0204 */
[----:B------:R-:W3:Y:S01]  /*5560*/  LDG.E.64 R8, desc[UR38][R8.64] ;  /* 0x0000002608087981 */ /* 0x000ee2000c1e1b00 */
[----:B----4-:R-:W-:-:S06]  /*5570*/  IMAD.WIDE R12, R13, 0x8, R4 ;  /* 0x000000080d0c7825 */ /* 0x010fcc00078e0204 */
[----:B------:R-:W4:Y:S01]  /*5580*/  LDG.E.64 R12, desc[UR38][R12.64] ;  /* 0x000000260c0c7981 */ /* 0x000f22000c1e1b00 */
[----:B------:R-:W-:-:S06]  /*5590*/  IMAD.WIDE R10, R11, 0x8, R4 ;  /* 0x000000080b0a7825 */ /* 0x000fcc00078e0204 */
[----:B------:R-:W4:Y:S01]  /*55a0*/  LDG.E.64 R10, desc[UR38][R10.64] ;  /* 0x000000260a0a7981 */ /* 0x000f22000c1e1b00 */
[----:B------:R-:W-:-:S06]  /*55b0*/  IMAD.WIDE R16, R17, 0x8, R4 ;  /* 0x0000000811107825 */ /* 0x000fcc00078e0204 */
[----:B------:R-:W4:Y:S01]  /*55c0*/  LDG.E.64 R16, desc[UR38][R16.64] ;  /* 0x0000002610107981 */ /* 0x000f22000c1e1b00 */
[C---:B------:R-:W-:Y:S02]  /*55d0*/  DSETP.GT.AND P1, PT, R14.reuse, RZ, PT ;  /* 0x000000ff0e00722a */ /* 0x040fe40003f24000 */
[----:B------:R-:W-:-:S10]  /*55e0*/  DADD R14, R14, R38 ;  /* 0x000000000e0e7229 */ /* 0x000fd40000000026 */
[----:B------:R-:W-:Y:S02]  /*55f0*/  FSEL R15, R15, R39, P1 ;  /* 0x000000270f0f7208 */ /* 0x000fe40000800000 */
[----:B------:R-:W4:Y:S01]  /*5600*/  LDG.E.CONSTANT R39, desc[UR38][R6.64+0x30] ;  /* 0x0000302606277981 */ /* 0x000f22000c1e9900 */
[----:B------:R-:W-:-:S03]  /*5610*/  FSEL R14, R14, R38, P1 ;  /* 0x000000260e0e7208 */ /* 0x000fc60000800000 */
[----:B------:R0:W4:Y:S01]  /*5620*/  LDG.E.CONSTANT R38, desc[UR38][R6.64+0x34] ;  /* 0x0000342606267981 */ /* 0x000122000c1e9900 */
[C---:B--2---:R-:W-:Y:S02]  /*5630*/  DSETP.GT.AND P1, PT, R20.reuse, RZ, PT ;  /* 0x000000ff1400722a */ /* 0x044fe40003f24000 */
[----:B------:R-:W-:-:S10]  /*5640*/  DADD R20, R20, R14 ;  /* 0x0000000014147229 */ /* 0x000fd4000000000e */
[----:B------:R-:W-:Y:S02]  /*5650*/  FSEL R14, R20, R14, P1 ;  /* 0x0000000e140e7208 */ /* 0x000fe40000800000 */
[----:B------:R-:W-:Y:S01]  /*5660*/  FSEL R15, R21, R15, P1 ;  /* 0x0000000f150f7208 */ /* 0x000fe20000800000 */
[----:B------:R-:W-:-:S06]  /*5670*/  IMAD.WIDE R20, R45, 0x8, R4 ;  /* 0x000000082d147825 */ /* 0x000fcc00078e0204 */
[----:B------:R-:W2:Y:S01]  /*5680*/  LDG.E.64 R20, desc[UR38][R20.64] ;  /* 0x0000002614147981 */ /* 0x000ea2000c1e1b00 */
[----:B------:R-:W-:-:S06]  /*5690*/  IMAD.WIDE R44, R28, 0x8, R4 ;  /* 0x000000081c2c7825 */ /* 0x000fcc00078e0204 */
[----:B------:R-:W2:Y:S01]  /*56a0*/  LDG.E.64 R44, desc[UR38][R44.64] ;  /* 0x000000262c2c7981 */ /* 0x000ea2000c1e1b00 */
[----:B0-----:R-:W-:Y:S01]  /*56b0*/  IMAD.WIDE R6, R41, 0x8, R4 ;  /* 0x0000000829067825 */ /* 0x001fe200078e0204 */
[C---:B---3--:R-:W-:Y:S02]  /*56c0*/  DSETP.GT.AND P1, PT, R8.reuse, RZ, PT ;  /* 0x000000ff0800722a */ /* 0x048fe40003f24000 */
[----:B------:R-:W-:-:S03]  /*56d0*/  DADD R8, R8, R14 ;  /* 0x0000000008087229 */ /* 0x000fc6000000000e */
[----:B------:R-:W3:Y:S07]  /*56e0*/  LDG.E.64 R6, desc[UR38][R6.64] ;  /* 0x0000002606067981 */ /* 0x000eee000c1e1b00 */
[----:B------:R-:W-:Y:S02]  /*56f0*/  FSEL R8, R8, R14, P1 ;  /* 0x0000000e08087208 */ /* 0x000fe40000800000 */
[----:B------:R-:W-:Y:S01]  /*5700*/  FSEL R9, R9, R15, P1 ;  /* 0x0000000f09097208 */ /* 0x000fe20000800000 */
[----:B------:R-:W-:Y:S01]  /*5710*/  IMAD.WIDE R14, R43, 0x8, R4 ;  /* 0x000000082b0e7825 */ /* 0x000fe200078e0204 */
[----:B----4-:R-:W-:-:S04]  /*5720*/  DSETP.GT.AND P1, PT, R12, RZ, PT ;  /* 0x000000ff0c00722a */ /* 0x010fc80003f24000 */
[----:B------:R-:W-:Y:S01]  /*5730*/  DADD R12, R12, R8 ;  /* 0x000000000c0c7229 */ /* 0x000fe20000000008 */
[----:B------:R-:W4:Y:S09]  /*5740*/  LDG.E.64 R14, desc[UR38][R14.64] ;  /* 0x000000260e0e7981 */ /* 0x000f32000c1e1b00 */
[----:B------:R-:W-:-:S02]  /*5750*/  FSEL R8, R12, R8, P1 ;  /* 0x000000080c087208 */ /* 0x000fc40000800000 */
[----:B------:R-:W-:Y:S01]  /*5760*/  FSEL R9, R13, R9, P1 ;  /* 0x000000090d097208 */ /* 0x000fe20000800000 */
[----:B------:R-:W-:-:S06]  /*5770*/  IMAD.WIDE R12, R3, 0x8, R4 ;  /* 0x00000008030c7825 */ /* 0x000fcc00078e0204 */
[----:B------:R-:W4:Y:S01]  /*5780*/  LDG.E.64 R12, desc[UR38][R12.64] ;  /* 0x000000260c0c7981 */ /* 0x000f22000c1e1b00 */
[----:B------:R-:W-:Y:S01]  /*5790*/  IMAD.WIDE R42, R37, 0x8, R4 ;  /* 0x00000008252a7825 */ /* 0x000fe200078e0204 */
[C---:B------:R-:W-:Y:S02]  /*57a0*/  DSETP.GT.AND P1, PT, R10.reuse, RZ, PT ;  /* 0x000000ff0a00722a */ /* 0x040fe40003f24000 */
[----:B------:R-:W-:-:S03]  /*57b0*/  DADD R10, R10, R8 ;  /* 0x000000000a0a7229 */ /* 0x000fc60000000008 */
[----:B------:R-:W4:Y:S07]  /*57c0*/  LDG.E.64 R42, desc[UR38][R42.64] ;  /* 0x000000262a2a7981 */ /* 0x000f2e000c1e1b00 */
[----:B------:R-:W-:Y:S02]  /*57d0*/  FSEL R8, R10, R8, P1 ;  /* 0x000000080a087208 */ /* 0x000fe40000800000 */
[----:B------:R-:W-:Y:S01]  /*57e0*/  FSEL R9, R11, R9, P1 ;  /* 0x000000090b097208 */ /* 0x000fe20000800000 */
[----:B------:R-:W-:-:S06]  /*57f0*/  IMAD.WIDE R36, R36, 0x8, R4 ;  /* 0x0000000824247825 */ /* 0x000fcc00078e0204 */
[----:B------:R-:W4:Y:S01]  /*5800*/  LDG.E.64 R36, desc[UR38][R36.64] ;  /* 0x0000002624247981 */ /* 0x000f22000c1e1b00 */
[C---:B------:R-:W-:Y:S02]  /*5810*/  DSETP.GT.AND P1, PT, R16.reuse, RZ, PT ;  /* 0x000000ff1000722a */ /* 0x040fe40003f24000 */
[----:B------:R-:W-:Y:S01]  /*5820*/  DADD R16, R16, R8 ;  /* 0x0000000010107229 */ /* 0x000fe20000000008 */
[----:B------:R-:W-:-:S06]  /*5830*/  IMAD.WIDE R10, R39, 0x8, R4 ;  /* 0x00000008270a7825 */ /* 0x000fcc00078e0204 */
[----:B------:R-:W4:Y:S01]  /*5840*/  LDG.E.64 R10, desc[UR38][R10.64] ;  /* 0x000000260a0a7981 */ /* 0x000f22000c1e1b00 */
[----:B------:R-:W-:-:S06]  /*5850*/  IMAD.WIDE R38, R38, 0x8, R4 ;  /* 0x0000000826267825 */ /* 0x000fcc00078e0204 */
[----:B------:R-:W4:Y:S01]  /*5860*/  LDG.E.64 R38, desc[UR38][R38.64] ;  /* 0x0000002626267981 */ /* 0x000f22000c1e1b00 */
[----:B------:R-:W-:-:S06]  /*5870*/  IMAD.WIDE R4, R40, 0x8, R4 ;  /* 0x0000000828047825 */ /* 0x000fcc00078e0204 */
[----:B------:R-:W4:Y:S01]  /*5880*/  LDG.E.64 R4, desc[UR38][R4.64] ;  /* 0x0000002604047981 */ /* 0x000f22000c1e1b00 */
[----:B------:R-:W-:Y:S02]  /*5890*/  FSEL R8, R16, R8, P1 ;  /* 0x0000000810087208 */ /* 0x000fe40000800000 */
[----:B------:R-:W-:-:S06]  /*58a0*/  FSEL R9, R17, R9, P1 ;  /* 0x0000000911097208 */ /* 0x000fcc0000800000 */
[C---:B--2---:R-:W-:Y:S02]  /*58b0*/  DADD R16, R20.reuse, R8 ;  /* 0x0000000014107229 */ /* 0x044fe40000000008 */
[----:B------:R-:W-:-:S08]  /*58c0*/  DSETP.GT.AND P1, PT, R20, RZ, PT ;  /* 0x000000ff1400722a */ /* 0x000fd00003f24000 */
[----:B------:R-:W-:Y:S02]  /*58d0*/  FSEL R8, R16, R8, P1 ;  /* 0x0000000810087208 */ /* 0x000fe40000800000 */
[----:B------:R-:W-:Y:S01]  /*58e0*/  FSEL R9, R17, R9, P1 ;  /* 0x0000000911097208 */ /* 0x000fe20000800000 */
[----:B------:R-:W-:-:S05]  /*58f0*/  DSETP.GT.AND P1, PT, R44, RZ, PT ;  /* 0x000000ff2c00722a */ /* 0x000fca0003f24000 */
[----:B------:R-:W-:-:S10]  /*5900*/  DADD R16, R44, R8 ;  /* 0x000000002c107229 */ /* 0x000fd40000000008 */
[----:B------:R-:W-:Y:S02]  /*5910*/  FSEL R8, R16, R8, P1 ;  /* 0x0000000810087208 */ /* 0x000fe40000800000 */
[----:B------:R-:W-:Y:S01]  /*5920*/  FSEL R9, R17, R9, P1 ;  /* 0x0000000911097208 */ /* 0x000fe20000800000 */
[----:B---3--:R-:W-:-:S05]  /*5930*/  DSETP.GT.AND P1, PT, R6, RZ, PT ;  /* 0x000000ff0600722a */ /* 0x008fca0003f24000 */
[----:B------:R-:W-:-:S10]  /*5940*/  DADD R16, R6, R8 ;  /* 0x0000000006107229 */ /* 0x000fd40000000008 */
[----:B------:R-:W-:Y:S02]  /*5950*/  FSEL R8, R16, R8, P1 ;  /* 0x0000000810087208 */ /* 0x000fe40000800000 */
[----:B------:R-:W-:Y:S01]  /*5960*/  FSEL R9, R17, R9, P1 ;  /* 0x0000000911097208 */ /* 0x000fe20000800000 */
[----:B----4-:R-:W-:-:S05]  /*5970*/  DSETP.GT.AND P1, PT, R14, RZ, PT ;  /* 0x000000ff0e00722a */ /* 0x010fca0003f24000 */
[----:B------:R-:W-:-:S10]  /*5980*/  DADD R6, R14, R8 ;  /* 0x000000000e067229 */ /* 0x000fd40000000008 */
[----:B------:R-:W-:Y:S02]  /*5990*/  FSEL R8, R6, R8, P1 ;  /* 0x0000000806087208 */ /* 0x000fe40000800000 */
[----:B------:R-:W-:Y:S01]  /*59a0*/  FSEL R9, R7, R9, P1 ;  /* 0x0000000907097208 */ /* 0x000fe20000800000 */
[----:B------:R-:W-:-:S05]  /*59b0*/  DSETP.GT.AND P1, PT, R12, RZ, PT ;  /* 0x000000ff0c00722a */ /* 0x000fca0003f24000 */
[----:B------:R-:W-:-:S10]  /*59c0*/  DADD R6, R12, R8 ;  /* 0x000000000c067229 */ /* 0x000fd40000000008 */
[----:B------:R-:W-:Y:S02]  /*59d0*/  FSEL R8, R6, R8, P1 ;  /* 0x0000000806087208 */ /* 0x000fe40000800000 */
[----:B------:R-:W-:Y:S01]  /*59e0*/  FSEL R9, R7, R9, P1 ;  /* 0x0000000907097208 */ /* 0x000fe20000800000 */
[----:B------:R-:W-:-:S05]  /*59f0*/  DSETP.GT.AND P1, PT, R42, RZ, PT ;  /* 0x000000ff2a00722a */ /* 0x000fca0003f24000 */
[----:B------:R-:W-:-:S10]  /*5a00*/  DADD R6, R42, R8 ;  /* 0x000000002a067229 */ /* 0x000fd40000000008 */
[----:B------:R-:W-:Y:S02]  /*5a10*/  FSEL R8, R6, R8, P1 ;  /* 0x0000000806087208 */ /* 0x000fe40000800000 */
[----:B------:R-:W-:Y:S02]  /*5a20*/  FSEL R9, R7, R9, P1 ;  /* 0x0000000907097208 */ /* 0x000fe40000800000 */
[----:B------:R-:W-:-:S04]  /*5a30*/  IADD3 R2, PT, PT, R2, 0x10, RZ ;  /* 0x0000001002027810 */ /* 0x000fc80007ffe0ff */
[----:B------:R-:W-:Y:S01]  /*5a40*/  ISETP.NE.AND P2, PT, R2, UR52, PT ;  /* 0x0000003402007c0c */ /* 0x000fe2000bf45270 */
[C---:B------:R-:W-:Y:S02]  /*5a50*/  DADD R6, R10.reuse, R8 ;  /* 0x000000000a067229 */ /* 0x040fe40000000008 */
[----:B------:R-:W-:-:S08]  /*5a60*/  DSETP.GT.AND P1, PT, R10, RZ, PT ;  /* 0x000000ff0a00722a */ /* 0x000fd00003f24000 */
        /* <DEDUP_REMOVED lines=14> */
[----:B------:R-:W-:Y:S06]  /*5b50*/  @P2 BRA `(.L_x_91) ;  /* 0xfffffff800282947 */ /* 0x000fec000383ffff */
[----:B------:R-:W-:-:S07]  /*5b60*/  IMAD.U32 R28, RZ, RZ, UR52 ;  /* 0x00000034ff1c7e24 */ /* 0x000fce000f8e00ff */
.L_x_90:
[----:B------:R-:W-:-:S09]  /*5b70*/  UISETP.NE.AND UP0, UPT, UR50, URZ, UPT ;  /* 0x000000ff3200728c */ /* 0x000fd2000bf05270 */
[----:B------:R-:W-:Y:S05]  /*5b80*/  BRA.U !UP0, `(.L_x_89) ;  /* 0x00000009082c7547 */ /* 0x000fea000b800000 */
[----:B------:R-:W-:Y:S02]  /*5b90*/  UIADD3 UR4, UPT, UPT, UR50, -0x1, URZ ;  /* 0xffffffff32047890 */ /* 0x000fe4000fffe0ff */
[----:B------:R-:W-:Y:S02]  /*5ba0*/  UISETP.NE.AND UP1, UPT, UR51, URZ, UPT ;  /* 0x000000ff3300728c */ /* 0x000fe4000bf25270 */
[----:B------:R-:W-:-:S09]  /*5bb0*/  UISETP.GE.U32.AND UP0, UPT, UR4, 0x7, UPT ;  /* 0x000000070400788c */ /* 0x000fd2000bf06070 */
[----:B------:R-:W-:Y:S05]  /*5bc0*/  BRA.U !UP0, `(.L_x_92) ;  /* 0x0000000108f07547 */ /* 0x000fea000b800000 */
[----:B------:R-:W0:Y:S08]  /*5bd0*/  LDC.64 R36, c[0x0][0x388] ;  /* 0x0000e200ff247b82 */ /* 0x000e300000000a00 */
[----:B--2---:R-:W2:Y:S01]  /*5be0*/  LDC.64 R16, c[0x0][0x3a8] ;  /* 0x0000ea00ff107b82 */ /* 0x004ea20000000a00 */
[----:B0-----:R-:W-:-:S05]  /*5bf0*/  IMAD.WIDE.U32 R36, R28, 0x4, R36 ;  /* 0x000000041c247825 */ /* 0x001fca00078e0024 */
[----:B------:R-:W2:Y:S04]  /*5c00*/  LDG.E.CONSTANT R15, desc[UR38][R36.64] ;  /* 0x00000026240f7981 */ /* 0x000ea8000c1e9900 */
[----:B------:R-:W2:Y:S04]  /*5c10*/  LDG.E.CONSTANT R13, desc[UR38][R36.64+0x4] ;  /* 0x00000426240d7981 */ /* 0x000ea8000c1e9900 */
[----:B-1---5:R-:W2:Y:S04]  /*5c20*/  LDG.E.CONSTANT R11, desc[UR38][R36.64+0x8] ;  /* 0x00000826240b7981 */ /* 0x022ea8000c1e9900 */
[----:B----4-:R-:W4:Y:S04]  /*5c30*/  LDG.E.CONSTANT R9, desc[UR38][R36.64+0xc] ;  /* 0x00000c2624097981 */ /* 0x010f28000c1e9900 */
[----:B------:R-:W4:Y:S04]  /*5c40*/  LDG.E.CONSTANT R7, desc[UR38][R36.64+0x10] ;  /* 0x0000102624077981 */ /* 0x000f28000c1e9900 */
[----:B---3--:R-:W3:Y:S04]  /*5c50*/  LDG.E.CONSTANT R5, desc[UR38][R36.64+0x14] ;  /* 0x0000142624057981 */ /* 0x008ee8000c1e9900 */
[----:B------:R-:W3:Y:S04]  /*5c60*/  LDG.E.CONSTANT R3, desc[UR38][R36.64+0x18] ;  /* 0x0000182624037981 */ /* 0x000ee8000c1e9900 */
[----:B------:R-:W3:Y:S01]  /*5c70*/  LDG.E.CONSTANT R21, desc[UR38][R36.64+0x1c] ;  /* 0x00001c2624157981 */ /* 0x000ee2000c1e9900 */
[----:B--2---:R-:W-:-:S06]  /*5c80*/  IMAD.WIDE R14, R15, 0x8, R16 ;  /* 0x000000080f0e7825 */ /* 0x004fcc00078e0210 */
[----:B------:R-:W2:Y:S01]  /*5c90*/  LDG.E.64 R14, desc[UR38][R14.64] ;  /* 0x000000260e0e7981 */ /* 0x000ea2000c1e1b00 */
[----:B------:R-:W-:-:S06]  /*5ca0*/  IMAD.WIDE R12, R13, 0x8, R16 ;  /* 0x000000080d0c7825 */ /* 0x000fcc00078e0210 */
[----:B------:R-:W2:Y:S01]  /*5cb0*/  LDG.E.64 R12, desc[UR38][R12.64] ;  /* 0x000000260c0c7981 */ /* 0x000ea2000c1e1b00 */
[----:B------:R-:W-:-:S06]  /*5cc0*/  IMAD.WIDE R10, R11, 0x8, R16 ;  /* 0x000000080b0a7825 */ /* 0x000fcc00078e0210 */
[----:B------:R-:W2:Y:S01]  /*5cd0*/  LDG.E.64 R10, desc[UR38][R10.64] ;  /* 0x000000260a0a7981 */ /* 0x000ea2000c1e1b00 */
[----:B----4-:R-:W-:-:S06]  /*5ce0*/  IMAD.WIDE R8, R9, 0x8, R16 ;  /* 0x0000000809087825 */ /* 0x010fcc00078e0210 */
[----:B------:R-:W4:Y:S01]  /*5cf0*/  LDG.E.64 R8, desc[UR38][R8.64] ;  /* 0x0000002608087981 */ /* 0x000f22000c1e1b00 */
[----:B------:R-:W-:-:S06]  /*5d00*/  IMAD.WIDE R6, R7, 0x8, R16 ;  /* 0x0000000807067825 */ /* 0x000fcc00078e0210 */
[----:B------:R-:W4:Y:S01]  /*5d10*/  LDG.E.64 R6, desc[UR38][R6.64] ;  /* 0x0000002606067981 */ /* 0x000f22000c1e1b00 */
[----:B---3--:R-:W-:-:S06]  /*5d20*/  IMAD.WIDE R4, R5, 0x8, R16 ;  /* 0x0000000805047825 */ /* 0x008fcc00078e0210 */
[----:B------:R-:W3:Y:S01]  /*5d30*/  LDG.E.64 R4, desc[UR38][R4.64] ;  /* 0x0000002604047981 */ /* 0x000ee2000c1e1b00 */
[----:B------:R-:W-:-:S06]  /*5d40*/  IMAD.WIDE R2, R3, 0x8, R16 ;  /* 0x0000000803027825 */ /* 0x000fcc00078e0210 */
[----:B------:R-:W3:Y:S01]  /*5d50*/  LDG.E.64 R2, desc[UR38][R2.64] ;  /* 0x0000002602027981 */ /* 0x000ee2000c1e1b00 */
[----:B------:R-:W-:-:S06]  /*5d60*/  IMAD.WIDE R16, R21, 0x8, R16 ;  /* 0x0000000815107825 */ /* 0x000fcc00078e0210 */
[----:B------:R-:W3:Y:S01]  /*5d70*/  LDG.E.64 R16, desc[UR38][R16.64] ;  /* 0x0000002610107981 */ /* 0x000ee2000c1e1b00 */
[----:B------:R-:W-:Y:S01]  /*5d80*/  VIADD R28, R28, 0x8 ;  /* 0x000000081c1c7836 */ /* 0x000fe20000000000 */
[----:B--2---:R-:W-:Y:S02]  /*5d90*/  DADD R20, R38, R14 ;  /* 0x0000000026147229 */ /* 0x004fe4000000000e */
        /* <DEDUP_REMOVED lines=30> */
[----:B------:R-:W-:-:S07]  /*5f80*/  FSEL R39, R3, R5, P1 ;  /* 0x0000000503277208 */ /* 0x000fce0000800000 */
.L_x_92:
[----:B------:R-:W-:Y:S05]  /*5f90*/  BRA.U !UP1, `(.L_x_89) ;  /* 0x0000000509287547 */ /* 0x000fea000b800000 */
[----:B------:R-:W-:Y:S02]  /*5fa0*/  UIADD3 UR4, UPT, UPT, UR51, -0x1, URZ ;  /* 0xffffffff33047890 */ /* 0x000fe4000fffe0ff */
[----:B------:R-:W-:Y:S02]  /*5fb0*/  UISETP.NE.AND UP1, UPT, UR53, URZ, UPT ;  /* 0x000000ff3500728c */ /* 0x000fe4000bf25270 */
[----:B------:R-:W-:-:S09]  /*5fc0*/  UISETP.GE.U32.AND UP0, UPT, UR4, 0x3, UPT ;  /* 0x000000030400788c */ /* 0x000fd2000bf06070 */
[----:B------:R-:W-:Y:S05]  /*5fd0*/  BRA.U !UP0, `(.L_x_93) ;  /* 0x0000000108807547 */ /* 0x000fea000b800000 */
[----:B-12---:R-:W0:Y:S08]  /*5fe0*/  LDC.64 R2, c[0x0][0x388] ;  /* 0x0000e200ff027b82 */ /* 0x006e300000000a00 */
[----:B----4-:R-:W1:Y:S01]  /*5ff0*/  LDC.64 R6, c[0x0][0x3a8] ;  /* 0x0000ea00ff067b82 */ /* 0x010e620000000a00 */
[----:B0----5:R-:W-:-:S05]  /*6000*/  IMAD.WIDE.U32 R10, R28, 0x4, R2 ;  /* 0x000000041c0a7825 */ /* 0x021fca00078e0002 */
[----:B------:R-:W1:Y:S04]  /*6010*/  LDG.E.CONSTANT R9, desc[UR38][R10.64] ;  /* 0x000000260a097981 */ /* 0x000e68000c1e9900 */
[----:B------:R-:W2:Y:S04]  /*6020*/  LDG.E.CONSTANT R3, desc[UR38][R10.64+0x4] ;  /* 0x000004260a037981 */ /* 0x000ea8000c1e9900 */
[----:B---3--:R-:W3:Y:S04]  /*6030*/  LDG.E.CONSTANT R5, desc[UR38][R10.64+0x8] ;  /* 0x000008260a057981 */ /* 0x008ee8000c1e9900 */
        /* <DEDUP_REMOVED lines=9> */
[----:B------:R-:W-:Y:S01]  /*60d0*/  IADD3 R28, PT, PT, R28, 0x4, RZ ;  /* 0x000000041c1c7810 */ /* 0x000fe20007ffe0ff */
[----:B------:R-:W-:Y:S02]  /*60e0*/  DADD R12, R38, R8 ;  /* 0x00000000260c7229 */ /* 0x000fe40000000008 */
[----:B------:R-:W-:-:S08]  /*60f0*/  DSETP.GT.AND P1, PT, R8, RZ, PT ;  /* 0x000000ff0800722a */ /* 0x000fd00003f24000 */
[----:B------:R-:W-:Y:S02]  /*6100*/  FSEL R10, R12, R38, P1 ;  /* 0x000000260c0a7208 */ /* 0x000fe40000800000 */
[----:B------:R-:W-:Y:S01]  /*6110*/  FSEL R11, R13, R39, P1 ;  /* 0x000000270d0b7208 */ /* 0x000fe20000800000 */
[----:B--2---:R-:W-:-:S05]  /*6120*/  DSETP.GT.AND P1, PT, R2, RZ, PT ;  /* 0x000000ff0200722a */ /* 0x004fca0003f24000 */
        /* <DEDUP_REMOVED lines=10> */
[----:B------:R-:W-:-:S07]  /*61d0*/  FSEL R39, R5, R3, P1 ;  /* 0x0000000305277208 */ /* 0x000fce0000800000 */
.L_x_93:
[----:B------:R-:W-:Y:S05]  /*61e0*/  BRA.U !UP1, `(.L_x_89) ;  /* 0x0000000109947547 */ /* 0x000fea000b800000 */
[----:B-12-4-:R-:W0:Y:S01]  /*61f0*/  LDC.64 R8, c[0x0][0x388] ;  /* 0x0000e200ff087b82 */ /* 0x016e220000000a00 */
[----:B------:R-:W1:Y:S01]  /*6200*/  LDCU.64 UR4, c[0x0][0x3a8] ;  /* 0x00007500ff0477ac */ /* 0x000e620008000a00 */
[----:B0-----:R-:W-:-:S05]  /*6210*/  IMAD.WIDE.U32 R8, R28, 0x4, R8 ;  /* 0x000000041c087825 */ /* 0x001fca00078e0008 */
[----:B---3--:R-:W2:Y:S01]  /*6220*/  LDG.E.CONSTANT R5, desc[UR38][R8.64] ;  /* 0x0000002608057981 */ /* 0x008ea2000c1e9900 */
[----:B-1----:R-:W-:Y:S02]  /*6230*/  IMAD.U32 R2, RZ, RZ, UR4 ;  /* 0x00000004ff027e24 */ /* 0x002fe4000f8e00ff */
[----:B------:R-:W-:Y:S02]  /*6240*/  IMAD.U32 R3, RZ, RZ, UR5 ;  /* 0x00000005ff037e24 */ /* 0x000fe4000f8e00ff */
[----:B--2---:R-:W-:-:S06]  /*6250*/  IMAD.WIDE R4, R5, 0x8, R2 ;  /* 0x0000000805047825 */ /* 0x004fcc00078e0202 */
[----:B------:R-:W2:Y:S01]  /*6260*/  LDG.E.64 R4, desc[UR38][R4.64] ;  /* 0x0000002604047981 */ /* 0x000ea2000c1e1b00 */
[----:B------:R-:W-:Y:S01]  /*6270*/  UISETP.NE.AND UP0, UPT, UR53, 0x1, UPT ;  /* 0x000000013500788c */ /* 0x000fe2000bf05270 */
[----:B--2---:R-:W-:Y:S02]  /*6280*/  DADD R6, R38, R4 ;  /* 0x0000000026067229 */ /* 0x004fe40000000004 */
[----:B------:R-:W-:-:S08]  /*6290*/  DSETP.GT.AND P1, PT, R4, RZ, PT ;  /* 0x000000ff0400722a */ /* 0x000fd00003f24000 */
[----:B------:R-:W-:Y:S02]  /*62a0*/  FSEL R38, R6, R38, P1 ;  /* 0x0000002606267208 */ /* 0x000fe40000800000 */
[----:B------:R-:W-:Y:S01]  /*62b0*/  FSEL R39, R7, R39, P1 ;  /* 0x0000002707277208 */ /* 0x000fe20000800000 */
[----:B------:R-:W-:Y:S06]  /*62c0*/  BRA.U !UP0, `(.L_x_89) ;  /* 0x00000001085c7547 */ /* 0x000fec000b800000 */
[----:B------:R-:W-:Y:S01]  /*62d0*/  UISETP.NE.AND UP0, UPT, UR53, 0x2, UPT ;  /* 0x000000023500788c */ /* 0x000fe2000bf05270 */
[----:B------:R-:W2:Y:S05]  /*62e0*/  LDG.E.CONSTANT R5, desc[UR38][R8.64+0x4] ;  /* 0x0000042608057981 */ /* 0x000eaa000c1e9900 */
[----:B------:R-:W-:-:S13]  /*62f0*/  PLOP3.LUT P2, PT, PT, PT, UP0, 0x80, 0x8 ;  /* 0x000000000008781c */ /* 0x000fda0003f4f008 */
[----:B------:R-:W3:Y:S01]  /*6300*/  @P2 LDG.E.CONSTANT R4, desc[UR38][R8.64+0x8] ;  /* 0x0000082608042981 */ /* 0x000ee2000c1e9900 */
[----:B--2---:R-:W-:-:S06]  /*6310*/  IMAD.WIDE R2, R5, 0x8, R2 ;  /* 0x0000000805027825 */ /* 0x004fcc00078e0202 */
[----:B------:R-:W2:Y:S01]  /*6320*/  LDG.E.64 R2, desc[UR38][R2.64] ;  /* 0x0000002602027981 */ /* 0x000ea2000c1e1b00 */
[----:B---3--:R-:W-:-:S13]  /*6330*/  @P2 R2UR UR6, R4 ;  /* 0x00000000040622ca */ /* 0x008fda00000e0000 */
[----:B------:R-:W-:-:S06]  /*6340*/  @UP0 UIMAD.WIDE UR4, UR6, 0x8, UR4 ;  /* 0x00000008060408a5 */ /* 0x000fcc000f8e0204 */
[----:B------:R-:W-:Y:S01]  /*6350*/  MOV R6, UR4 ;  /* 0x0000000400067c02 */ /* 0x000fe20008000f00 */
[----:B------:R-:W-:-:S06]  /*6360*/  IMAD.U32 R7, RZ, RZ, UR5 ;  /* 0x00000005ff077e24 */ /* 0x000fcc000f8e00ff */
[----:B------:R-:W3:Y:S01]  /*6370*/  @P2 LDG.E.64 R6, desc[UR38][R6.64] ;  /* 0x0000002606062981 */ /* 0x000ee2000c1e1b00 */
[----:B--2---:R-:W-:Y:S02]  /*6380*/  DADD R4, R38, R2 ;  /* 0x0000000026047229 */ /* 0x004fe40000000002 */
[----:B------:R-:W-:-:S08]  /*6390*/  DSETP.GT.AND P1, PT, R2, RZ, PT ;  /* 0x000000ff0200722a */ /* 0x000fd00003f24000 */
[----:B------:R-:W-:Y:S02]  /*63a0*/  FSEL R38, R4, R38, P1 ;  /* 0x0000002604267208 */ /* 0x000fe40000800000 */
[----:B------:R-:W-:-:S06]  /*63b0*/  FSEL R39, R5, R39, P1 ;  /* 0x0000002705277208 */ /* 0x000fcc0000800000 */
[----:B---3--:R-:W-:Y:S02]  /*63c0*/  @P2 DADD R4, R38, R6 ;  /* 0x0000000026042229 */ /* 0x008fe40000000006 */
[----:B------:R-:W-:-:S08]  /*63d0*/  @P2 DSETP.GT.AND P1, PT, R6, RZ, PT ;  /* 0x000000ff0600222a */ /* 0x000fd00003f24000 */
[----:B------:R-:W-:Y:S02]  /*63e0*/  @P2 FSEL R2, R4, R38, P1 ;  /* 0x0000002604022208 */ /* 0x000fe40000800000 */
[----:B------:R-:W-:Y:S02]  /*63f0*/  @P2 FSEL R4, R5, R39, P1 ;  /* 0x0000002705042208 */ /* 0x000fe40000800000 */
[----:B------:R-:W-:Y:S02]  /*6400*/  @P2 R2UR UR4, R2 ;  /* 0x00000000020422ca */ /* 0x000fe400000e0000 */
[----:B------:R-:W-:-:S11]  /*6410*/  @P2 R2UR UR5, R4 ;  /* 0x00000000040522ca */ /* 0x000fd600000e0000 */
[----:B------:R-:W-:Y:S02]  /*6420*/  @P2 IMAD.U32 R38, RZ, RZ, UR4 ;  /* 0x00000004ff262e24 */ /* 0x000fe4000f8e00ff */
[----:B------:R-:W-:-:S07]  /*6430*/  @P2 MOV R39, UR5 ;  /* 0x0000000500272c02 */ /* 0x000fce0008000f00 */
.L_x_89:
[----:B------:R-:W-:Y:S01]  /*6440*/  DSETP.LE.OR P0, PT, R38, RZ, !P0 ;  /* 0x000000ff2600722a */ /* 0x000fe20004703400 */
[----:B------:R-:W-:-:S13]  /*6450*/  CS2R R20, SRZ ;  /* 0x0000000000147805 */ /* 0x000fda000001ff00 */
[----:B------:R-:W-:Y:S05]  /*6460*/  @P0 BRA `(.L_x_94) ;  /* 0x0000001400800947 */ /* 0x000fea0003800000 */
[----:B------:R-:W-:Y:S02]  /*6470*/  ISETP.NE.AND P0, PT, R0, 0x1, PT ;  /* 0x000000010000780c */ /* 0x000fe40003f05270 */
[----:B------:R-:W-:Y:S02]  /*6480*/  CS2R R20, SRZ ;  /* 0x0000000000147805 */ /* 0x000fe4000001ff00 */
[----:B---3--:R-:W-:-:S09]  /*6490*/  CS2R R4, SRZ ;  /* 0x0000000000047805 */ /* 0x008fd2000001ff00 */
[----:B------:R-:W-:Y:S05]  /*64a0*/  @!P0 BRA `(.L_x_95) ;  /* 0x0000000c009c8947 */ /* 0x000fea0003800000 */
[----:B-12---:R-:W-:Y:S01]  /*64b0*/  IMAD.MOV.U32 R2, RZ, RZ, RZ ;  /* 0x000000ffff027224 */ /* 0x006fe200078e00ff */
[----:B------:R-:W-:-:S07]  /*64c0*/  CS2R R20, SRZ ;  /* 0x0000000000147805 */ /* 0x000fce000001ff00 */
.L_x_105:
[----:B------:R-:W0:Y:S08]  /*64d0*/  LDC.64 R16, c[0x0][0x388] ;  /* 0x0000e200ff107b82 */ /* 0x000e300000000a00 */
[----:B----4-:R-:W1:Y:S01]  /*64e0*/  LDC.64 R8, c[0x0][0x3a8] ;  /* 0x0000ea00ff087b82 */ /* 0x010e620000000a00 */
[----:B0-----:R-:W-:-:S05]  /*64f0*/  IMAD.WIDE.U32 R16, R2, 0x4, R16 ;  /* 0x0000000402107825 */ /* 0x001fca00078e0010 */
[----:B------:R-:W1:Y:S02]  /*6500*/  LDG.E.CONSTANT R3, desc[UR38][R16.64] ;  /* 0x0000002610037981 */ /* 0x000e64000c1e9900 */
[----:B-1----:R-:W-:-:S06]  /*6510*/  IMAD.WIDE R8, R3, 0x8, R8 ;  /* 0x0000000803087825 */ /* 0x002fcc00078e0208 */
[----:B------:R-:W2:Y:S01]  /*6520*/  LDG.E.64 R8, desc[UR38][R8.64] ;  /* 0x0000002608087981 */ /* 0x000ea2000c1e1b00 */
[----:B------:R-:W-:-:S05]  /*6530*/  VIADD R2, R2, 0x2 ;  /* 0x0000000202027836 */ /* 0x000fca0000000000 */
[----:B------:R-:W-:Y:S01]  /*6540*/  ISETP.NE.AND P4, PT, R2, UR46, PT ;  /* 0x0000002e02007c0c */ /* 0x000fe2000bf85270 */
[----:B--2---:R-:W-:-:S14]  /*6550*/  DSETP.GT.AND P0, PT, R8, RZ, PT ;  /* 0x000000ff0800722a */ /* 0x004fdc0003f04000 */
[----:B------:R-:W-:Y:S05]  /*6560*/  @!P0 BRA `(.L_x_96) ;  /* 0x0000000400a48947 */ /* 0x000fea0003800000 */
[----:B------:R-:W0:Y:S01]  /*6570*/  MUFU.RCP64H R5, R39 ;  /* 0x0000002700057308 */ /* 0x000e220000001800 */
[----:B------:R-:W-:Y:S02]  /*6580*/  MOV R4, 0x1 ;  /* 0x0000000100047802 */ /* 0x000fe40000000f00 */
[----:B------:R-:W-:-:S04]  /*6590*/  FSETP.GEU.AND P1, PT, |R9|, 6.5827683646048100446e-37, PT ;  /* 0x036000000900780b */ /* 0x000fc80003f2e200 */
[----:B0-----:R-:W-:-:S08]  /*65a0*/  DFMA R6, R4, -R38, 1 ;  /* 0x3ff000000406742b */ /* 0x001fd00000000826 */
[----:B------:R-:W-:-:S08]  /*65b0*/  DFMA R6, R6, R6, R6 ;  /* 0x000000060606722b */ /* 0x000fd00000000006 */
[----:B------:R-:W-:-:S08]  /*65c0*/  DFMA R6, R4, R6, R4 ;  /* 0x000000060406722b */ /* 0x000fd00000000004 */
[----:B------:R-:W-:-:S08]  /*65d0*/  DFMA R4, R6, -R38, 1 ;  /* 0x3ff000000604742b */ /* 0x000fd00000000826 */
[----:B------:R-:W-:-:S08]  /*65e0*/  DFMA R4, R6, R4, R6 ;  /* 0x000000040604722b */ /* 0x000fd00000000006 */
[----:B------:R-:W-:-:S08]  /*65f0*/  DMUL R40, R8, R4 ;  /* 0x0000000408287228 */ /* 0x000fd00000000000 */
[----:B------:R-:W-:-:S08]  /*6600*/  DFMA R6, R40, -R38, R8 ;  /* 0x800000262806722b */ /* 0x000fd00000000008 */
[----:B------:R-:W-:-:S10]  /*6610*/  DFMA R40, R4, R6, R40 ;  /* 0x000000060428722b */ /* 0x000fd40000000028 */
[----:B------:R-:W-:-:S05]  /*6620*/  FFMA R0, RZ, R39, R41 ;  /* 0x00000027ff007223 */ /* 0x000fca0000000029 */
[----:B------:R-:W-:-:S13]  /*6630*/  FSETP.GT.AND P0, PT, |R0|, 1.469367938527859385e-39, PT ;  /* 0x001000000000780b */ /* 0x000fda0003f04200 */
[----:B------:R-:W-:Y:S05]  /*6640*/  @P0 BRA P1, `(.L_x_97) ;  /* 0x0000000000100947 */ /* 0x000fea0000800000 */
[----:B-----5:R-:W-:Y:S01]  /*6650*/  IMAD.MOV.U32 R10, RZ, RZ, R38 ;  /* 0x000000ffff0a7224 */ /* 0x020fe200078e0026 */
[----:B------:R-:W-:Y:S01]  /*6660*/  MOV R0, 0x6690 ;  /* 0x0000669000007802 */ /* 0x000fe20000000f00 */
[----:B------:R-:W-:-:S07]  /*6670*/  IMAD.MOV.U32 R11, RZ, RZ, R39 ;  /* 0x000000ffff0b7224 */ /* 0x000fce00078e0027 */
[----:B------:R-:W-:Y:S05]  /*6680*/  CALL.REL.NOINC `($__internal_0_$__cuda_sm20_div_rn_f64_full) ;  /* 0x00000018000c7944 */ /* 0x000fea0003c00000 */
.L_x_97:
[----:B------:R-:W-:Y:S01]  /*6690*/  ISETP.GT.AND P0, PT, R41, 0xfffff, PT ;  /* 0x000fffff2900780c */ /* 0x000fe20003f04270 */
[--C-:B------:R-:W-:Y:S01]  /*66a0*/  IMAD.MOV.U32 R5, RZ, RZ, R41.reuse ;  /* 0x000000ffff057224 */ /* 0x100fe200078e0029 */
[-C--:B------:R-:W-:Y:S01]  /*66b0*/  MOV R4, R40.reuse ;  /* 0x0000002800047202 */ /* 0x080fe20000000f00 */
[----:B------:R-:W-:Y:S01]  /*66c0*/  IMAD.MOV.U32 R3, RZ, RZ, R41 ;  /* 0x000000ffff037224 */ /* 0x000fe200078e0029 */
[----:B------:R-:W-:Y:S01]  /*66d0*/  BSSY.RECONVERGENT B1, `(.L_x_98) ;  /* 0x0000051000017945 */ /* 0x000fe20003800200 */
[----:B------:R-:W-:-:S08]  /*66e0*/  MOV R6, R40 ;  /* 0x0000002800067202 */ /* 0x000fd00000000f00 */
[----:B------:R-:W-:-:S10]  /*66f0*/  @!P0 DMUL R4, R40, 1.80143985094819840000e+16 ;  /* 0x4350000028048828 */ /* 0x000fd40000000000 */
[----:B------:R-:W-:Y:S01]  /*6700*/  @!P0 MOV R3, R5 ;  /* 0x0000000500038202 */ /* 0x000fe20000000f00 */
[----:B------:R-:W-:-:S04]  /*6710*/  @!P0 IMAD.MOV.U32 R6, RZ, RZ, R4 ;  /* 0x000000ffff068224 */ /* 0x000fc800078e0004 */
[----:B------:R-:W-:-:S05]  /*6720*/  VIADD R0, R3, 0xffffffff ;  /* 0xffffffff03007836 */ /* 0x000fca0000000000 */
[----:B------:R-:W-:Y:S01]  /*6730*/  ISETP.GT.U32.AND P1, PT, R0, 0x7feffffe, PT ;  /* 0x7feffffe0000780c */ /* 0x000fe20003f24070 */
[----:B------:R-:W-:Y:S02]  /*6740*/  IMAD.MOV.U32 R0, RZ, RZ, -0x3ff ;  /* 0xfffffc01ff007424 */ /* 0x000fe400078e00ff */
[----:B------:R-:W-:-:S10]  /*6750*/  @!P0 IMAD.MOV.U32 R0, RZ, RZ, -0x435 ;  /* 0xfffffbcbff008424 */ /* 0x000fd400078e00ff */
[----:B------:R-:W-:Y:S05]  /*6760*/  @P1 BRA `(.L_x_99) ;  /* 0x0000000400041947 */ /* 0x000fea0003800000 */
[----:B------:R-:W-:Y:S01]  /*6770*/  LOP3.LUT R4, R3, 0xfffff, RZ, 0xc0, !PT ;  /* 0x000fffff03047812 */ /* 0x000fe200078ec0ff */
[----:B------:R-:W-:Y:S01]  /*6780*/  IMAD.MOV.U32 R12, RZ, RZ, -0x748574fc ;  /* 0x8b7a8b04ff0c7424 */ /* 0x000fe200078e00ff */
[----:B------:R-:W-:Y:S01]  /*6790*/  UMOV UR4, 0x3ae80f1e ;  /* 0x3ae80f1e00047882 */ /* 0x000fe20000000000 */
[----:B------:R-:W-:Y:S01]  /*67a0*/  IMAD.MOV.U32 R13, RZ, RZ, 0x3ed0ee25 ;  /* 0x3ed0ee25ff0d7424 */ /* 0x000fe200078e00ff */
[----:B------:R-:W-:Y:S01]  /*67b0*/  LOP3.LUT R5, R4, 0x3ff00000, RZ, 0xfc, !PT ;  /* 0x3ff0000004057812 */ /* 0x000fe200078efcff */
[----:B------:R-:W-:Y:S01]  /*67c0*/  UMOV UR5, 0x3eb1380b ;  /* 0x3eb1380b00057882 */ /* 0x000fe20000000000 */
[----:B------:R-:W-:Y:S01]  /*67d0*/  MOV R4, R6 ;  /* 0x0000000600047202 */ /* 0x000fe20000000f00 */
[----:B------:R-:W-:Y:S01]  /*67e0*/  IMAD.MOV.U32 R37, RZ, RZ, 0x43300000 ;  /* 0x43300000ff257424 */ /* 0x000fe200078e00ff */
[----:B------:R-:W-:Y:S01]  /*67f0*/  ISETP.GE.U32.AND P0, PT, R5, 0x3ff6a09f, PT ;  /* 0x3ff6a09f0500780c */ /* 0x000fe20003f06070 */
[----:B------:R-:W-:Y:S01]  /*6800*/  UMOV UR6, 0x80000000 ;  /* 0x8000000000067882 */ /* 0x000fe20000000000 */
[----:B------:R-:W-:Y:S01]  /*6810*/  MOV R6, RZ ;  /* 0x000000ff00067202 */ /* 0x000fe20000000f00 */
[----:B------:R-:W-:Y:S01]  /*6820*/  UMOV UR7, 0x43300000 ;  /* 0x4330000000077882 */ /* 0x000fe20000000000 */
[----:B------:R-:W-:-:S09]  /*6830*/  LEA.HI R0, R3, R0, RZ, 0xc ;  /* 0x0000000003007211 */ /* 0x000fd200078f60ff */
[----:B------:R-:W-:Y:S01]  /*6840*/  @P0 VIADD R7, R5, 0xfff00000 ;  /* 0xfff0000005070836 */ /* 0x000fe20000000000 */
[----:B------:R-:W-:-:S03]  /*6850*/  @P0 IADD3 R0, PT, PT, R0, 0x1, RZ ;  /* 0x0000000100000810 */ /* 0x000fc60007ffe0ff */
[----:B------:R-:W-:Y:S01]  /*6860*/  @P0 IMAD.MOV.U32 R5, RZ, RZ, R7 ;  /* 0x000000ffff050224 */ /* 0x000fe200078e0007 */
[----:B------:R-:W-:-:S05]  /*6870*/  LOP3.LUT R36, R0, 0x80000000, RZ, 0x3c, !PT ;  /* 0x8000000000247812 */ /* 0x000fca00078e3cff */
[C---:B------:R-:W-:Y:S02]  /*6880*/  DADD R14, R4.reuse, 1 ;  /* 0x3ff00000040e7429 */ /* 0x040fe40000000000 */
[----:B------:R-:W-:Y:S02]  /*6890*/  DADD R4, R4, -1 ;  /* 0xbff0000004047429 */ /* 0x000fe40000000000 */
[----:B------:R-:W-:Y:S01]  /*68a0*/  DADD R36, R36, -UR6 ;  /* 0x8000000624247e29 */ /* 0x000fe20008000000 */
[----:B------:R-:W-:Y:S01]  /*68b0*/  UMOV UR6, 0xfefa39ef ;  /* 0xfefa39ef00067882 */ /* 0x000fe20000000000 */
[----:B------:R-:W0:Y:S01]  /*68c0*/  MUFU.RCP64H R7, R15 ;  /* 0x0000000f00077308 */ /* 0x000e220000001800 */
[----:B------:R-:W-:Y:S01]  /*68d0*/  UMOV UR7, 0x3fe62e42 ;  /* 0x3fe62e4200077882 */ /* 0x000fe20000000000 */
[----:B0-----:R-:W-:-:S08]  /*68e0*/  DFMA R8, -R14, R6, 1 ;  /* 0x3ff000000e08742b */ /* 0x001fd00000000106 */
[----:B------:R-:W-:-:S08]  /*68f0*/  DFMA R8, R8, R8, R8 ;  /* 0x000000080808722b */ /* 0x000fd00000000008 */
[----:B------:R-:W-:-:S08]  /*6900*/  DFMA R6, R6, R8, R6 ;  /* 0x000000080606722b */ /* 0x000fd00000000006 */
[----:B------:R-:W-:-:S08]  /*6910*/  DMUL R8, R4, R6 ;  /* 0x0000000604087228 */ /* 0x000fd00000000000 */
[----:B------:R-:W-:-:S08]  /*6920*/  DFMA R8, R4, R6, R8 ;  /* 0x000000060408722b */ /* 0x000fd00000000008 */
[----:B-----5:R-:W-:Y:S02]  /*6930*/  DMUL R10, R8, R8 ;  /* 0x00000008080a7228 */ /* 0x020fe40000000000 */
[----:B------:R-:W-:-:S06]  /*6940*/  DADD R14, R4, -R8 ;  /* 0x00000000040e7229 */ /* 0x000fcc0000000808 */
[----:B------:R-:W-:Y:S01]  /*6950*/  DFMA R12, R10, UR4, R12 ;  /* 0x000000040a0c7c2b */ /* 0x000fe2000800000c */
[----:B------:R-:W-:Y:S01]  /*6960*/  UMOV UR4, 0x9f02676f ;  /* 0x9f02676f00047882 */ /* 0x000fe20000000000 */
[----:B------:R-:W-:Y:S01]  /*6970*/  UMOV UR5, 0x3ef3b266 ;  /* 0x3ef3b26600057882 */ /* 0x000fe20000000000 */
[----:B------:R-:W-:-:S05]  /*6980*/  DADD R14, R14, R14 ;  /* 0x000000000e0e7229 */ /* 0x000fca000000000e */
[----:B------:R-:W-:Y:S01]  /*6990*/  DFMA R12, R10, R12, UR4 ;  /* 0x000000040a0c7e2b */ /* 0x000fe2000800000c */
[----:B------:R-:W-:Y:S01]  /*69a0*/  UMOV UR4, 0xa9ab0956 ;  /* 0xa9ab095600047882 */ /* 0x000fe20000000000 */
[----:B------:R-:W-:Y:S01]  /*69b0*/  UMOV UR5, 0x3f1745cb ;  /* 0x3f1745cb00057882 */ /* 0x000fe20000000000 */
[----:B------:R-:W-:Y:S02]  /*69c0*/  DFMA R14, R4, -R8, R14 ;  /* 0x80000008040e722b */ /* 0x000fe4000000000e */
[----:B------:R-:W-:-:S03]  /*69d0*/  DFMA R4, R36, UR6, R8 ;  /* 0x0000000624047c2b */ /* 0x000fc60008000008 */
[----:B------:R-:W-:Y:S01]  /*69e0*/  DFMA R12, R10, R12, UR4 ;  /* 0x000000040a0c7e2b */ /* 0x000fe2000800000c */
[----:B------:R-:W-:Y:S01]  /*69f0*/  UMOV UR4, 0x2d1b5154 ;  /* 0x2d1b515400047882 */ /* 0x000fe20000000000 */
[----:B------:R-:W-:Y:S01]  /*6a00*/  UMOV UR5, 0x3f3c71c7 ;  /* 0x3f3c71c700057882 */ /* 0x000fe20000000000 */
[----:B------:R-:W-:-:S05]  /*6a10*/  DMUL R14, R6, R14 ;  /* 0x0000000e060e7228 */ /* 0x000fca0000000000 */
[----:B------:R-:W-:Y:S01]  /*6a20*/  DFMA R12, R10, R12, UR4 ;  /* 0x000000040a0c7e2b */ /* 0x000fe2000800000c */
[----:B------:R-:W-:Y:S01]  /*6a30*/  UMOV UR4, 0x923be72d ;  /* 0x923be72d00047882 */ /* 0x000fe20000000000 */
[----:B------:R-:W-:-:S06]  /*6a40*/  UMOV UR5, 0x3f624924 ;  /* 0x3f62492400057882 */ /* 0x000fcc0000000000 */
        /* <DEDUP_REMOVED lines=8> */
[----:B------:R-:W-:Y:S02]  /*6ad0*/  UMOV UR5, 0x3fe62e42 ;  /* 0x3fe62e4200057882 */ /* 0x000fe40000000000 */
[----:B------:R-:W-:Y:S01]  /*6ae0*/  DFMA R6, R36, -UR4, R4 ;  /* 0x8000000424067c2b */ /* 0x000fe20008000004 */
[----:B------:R-:W-:Y:S01]  /*6af0*/  UMOV UR4, 0x3b39803f ;  /* 0x3b39803f00047882 */ /* 0x000fe20000000000 */
[----:B------:R-:W-:Y:S02]  /*6b00*/  UMOV UR5, 0x3c7abc9e ;  /* 0x3c7abc9e00057882 */ /* 0x000fe40000000000 */
[----:B------:R-:W-:-:S04]  /*6b10*/  DMUL R12, R10, R12 ;  /* 0x0000000c0a0c7228 */ /* 0x000fc80000000000 */
[----:B------:R-:W-:-:S04]  /*6b20*/  DADD R6, -R8, R6 ;  /* 0x0000000008067229 */ /* 0x000fc80000000106 */
[----:B------:R-:W-:-:S08]  /*6b30*/  DFMA R12, R8, R12, R14 ;  /* 0x0000000c080c722b */ /* 0x000fd0000000000e */
[----:B------:R-:W-:-:S08]  /*6b40*/  DADD R6, R12, -R6 ;  /* 0x000000000c067229 */ /* 0x000fd00000000806 */
[----:B------:R-:W-:-:S08]  /*6b50*/  DFMA R6, R36, UR4, R6 ;  /* 0x0000000424067c2b */ /* 0x000fd00008000006 */
[----:B------:R-:W-:Y:S01]  /*6b60*/  DADD R4, R4, R6 ;  /* 0x0000000004047229 */ /* 0x000fe20000000006 */
[----:B------:R-:W-:Y:S10]  /*6b70*/  BRA `(.L_x_100) ;  /* 0x0000000000187947 */ /* 0x000ff40003800000 */
.L_x_99:
[----:B------:R-:W-:Y:S01]  /*6b80*/  IMAD.MOV.U32 R6, RZ, RZ, 0x0 ;  /* 0x00000000ff067424 */ /* 0x000fe200078e00ff */
[----:B------:R-:W-:Y:S02]  /*6b90*/  MOV R7, 0x7ff00000 ;  /* 0x7ff0000000077802 */ /* 0x000fe40000000f00 */
[----:B------:R-:W-:-:S04]  /*6ba0*/  LOP3.LUT P0, RZ, R5, 0x7fffffff, RZ, 0xc0, !PT ;  /* 0x7fffffff05ff7812 */ /* 0x000fc8000780c0ff */
[----:B------:R-:W-:-:S10]  /*6bb0*/  DFMA R6, R4, R6, +INF ;  /* 0x7ff000000406742b */ /* 0x000fd40000000006 */
[----:B------:R-:W-:Y:S02]  /*6bc0*/  FSEL R4, R6, RZ, P0 ;  /* 0x000000ff06047208 */ /* 0x000fe40000000000 */
[----:B------:R-:W-:-:S07]  /*6bd0*/  FSEL R5, R7, -QNAN , P0 ;  /* 0xfff0000007057808 */ /* 0x000fce0000000000 */
.L_x_100:
[----:B------:R-:W-:Y:S05]  /*6be0*/  BSYNC.RECONVERGENT B1 ;  /* 0x0000000000017941 */ /* 0x000fea0003800200 */
.L_x_98:
[----:B------:R-:W-:-:S11]  /*6bf0*/  DFMA R20, R4, -R40, R20 ;  /* 0x800000280414722b */ /* 0x000fd60000000014 */
.L_x_96:
[----:B------:R-:W2:Y:S01]  /*6c00*/  LDG.E.CONSTANT R17, desc[UR38][R16.64+0x4] ;  /* 0x0000042610117981 */ /* 0x000ea2000c1e9900 */
[----:B------:R-:W2:Y:S02]  /*6c10*/  LDC.64 R8, c[0x0][0x3a8] ;  /* 0x0000ea00ff087b82 */ /* 0x000ea40000000a00 */
[----:B--2---:R-:W-:-:S06]  /*6c20*/  IMAD.WIDE R8, R17, 0x8, R8 ;  /* 0x0000000811087825 */ /* 0x004fcc00078e0208 */
[----:B------:R-:W2:Y:S02]  /*6c30*/  LDG.E.64 R8, desc[UR38][R8.64] ;  /* 0x0000002608087981 */ /* 0x000ea4000c1e1b00 */
[----:B--2---:R-:W-:-:S14]  /*6c40*/  DSETP.GT.AND P0, PT, R8, RZ, PT ;  /* 0x000000ff0800722a */ /* 0x004fdc0003f04000 */
[----:B------:R-:W-:Y:S05]  /*6c50*/  @!P0 BRA `(.L_x_101) ;  /* 0x00000004009c8947 */ /* 0x000fea0003800000 */
[----:B------:R-:W0:Y:S01]  /*6c60*/  MUFU.RCP64H R5, R39 ;  /* 0x0000002700057308 */ /* 0x000e220000001800 */
[----:B------:R-:W-:Y:S01]  /*6c70*/  IMAD.MOV.U32 R4, RZ, RZ, 0x1 ;  /* 0x00000001ff047424 */ /* 0x000fe200078e00ff */
[----:B------:R-:W-:-:S05]  /*6c80*/  FSETP.GEU.AND P1, PT, |R9|, 6.5827683646048100446e-37, PT ;  /* 0x036000000900780b */ /* 0x000fca0003f2e200 */
        /* <DEDUP_REMOVED lines=12> */
[----:B------:R-:W-:Y:S02]  /*6d50*/  MOV R11, R39 ;  /* 0x00000027000b7202 */ /* 0x000fe40000000f00 */
[----:B------:R-:W-:-:S07]  /*6d60*/  MOV R0, 0x6d80 ;  /* 0x00006d8000007802 */ /* 0x000fce0000000f00 */
[----:B------:R-:W-:Y:S05]  /*6d70*/  CALL.REL.NOINC `($__internal_0_$__cuda_sm20_div_rn_f64_full) ;  /* 0x0000001000507944 */ /* 0x000fea0003c00000 */
.L_x_102:
[----:B------:R-:W-:Y:S01]  /*6d80*/  ISETP.GT.AND P0, PT, R41, 0xfffff, PT ;  /* 0x000fffff2900780c */ /* 0x000fe20003f04270 */
[--C-:B------:R-:W-:Y:S01]  /*6d90*/  IMAD.MOV.U32 R4, RZ, RZ, R40.reuse ;  /* 0x000000ffff047224 */ /* 0x100fe200078e0028 */
[----:B------:R-:W-:Y:S01]  /*6da0*/  MOV R0, R41 ;  /* 0x0000002900007202 */ /* 0x000fe20000000f00 */
[----:B------:R-:W-:Y:S01]  /*6db0*/  IMAD.MOV.U32 R5, RZ, RZ, R41 ;  /* 0x000000ffff057224 */ /* 0x000fe200078e0029 */
[----:B------:R-:W-:Y:S01]  /*6dc0*/  BSSY.RECONVERGENT B1, `(.L_x_103) ;  /* 0x000004f000017945 */ /* 0x000fe20003800200 */
[----:B------:R-:W-:-:S08]  /*6dd0*/  IMAD.MOV.U32 R12, RZ, RZ, R40 ;  /* 0x000000ffff0c7224 */ /* 0x000fd000078e0028 */
[----:B------:R-:W-:-:S10]  /*6de0*/  @!P0 DMUL R4, R40, 1.80143985094819840000e+16 ;  /* 0x4350000028048828 */ /* 0x000fd40000000000 */
[----:B------:R-:W-:Y:S02]  /*6df0*/  @!P0 IMAD.MOV.U32 R0, RZ, RZ, R5 ;  /* 0x000000ffff008224 */ /* 0x000fe400078e0005 */
[----:B------:R-:W-:Y:S02]  /*6e00*/  @!P0 IMAD.MOV.U32 R12, RZ, RZ, R4 ;  /* 0x000000ffff0c8224 */ /* 0x000fe400078e0004 */
[----:B------:R-:W-:-:S05]  /*6e10*/  VIADD R3, R0, 0xffffffff ;  /* 0xffffffff00037836 */ /* 0x000fca0000000000 */
[----:B------:R-:W-:Y:S02]  /*6e20*/  ISETP.GE.U32.AND P1, PT, R3, 0x7fefffff, PT ;  /* 0x7fefffff0300780c */ /* 0x000fe40003f26070 */
[----:B------:R-:W-:Y:S01]  /*6e30*/  MOV R3, 0xfffffc01 ;  /* 0xfffffc0100037802 */ /* 0x000fe20000000f00 */
[----:B------:R-:W-:-:S10]  /*6e40*/  @!P0 IMAD.MOV.U32 R3, RZ, RZ, -0x435 ;  /* 0xfffffbcbff038424 */ /* 0x000fd400078e00ff */
[----:B------:R-:W-:Y:S01]  /*6e50*/  @P1 MOV R6, 0x0 ;  /* 0x0000000000061802 */ /* 0x000fe20000000f00 */
[----:B------:R-:W-:Y:S01]  /*6e60*/  @P1 IMAD.MOV.U32 R7, RZ, RZ, 0x7ff00000 ;  /* 0x7ff00000ff071424 */ /* 0x000fe200078e00ff */
[----:B------:R-:W-:-:S05]  /*6e70*/  @P1 LOP3.LUT P2, RZ, R5, 0x7fffffff, RZ, 0xc0, !PT ;  /* 0x7fffffff05ff1812 */ /* 0x000fca000784c0ff */
[----:B------:R-:W-:-:S10]  /*6e80*/  @P1 DFMA R6, R4, R6, +INF ;  /* 0x7ff000000406142b */ /* 0x000fd40000000006 */
[----:B------:R-:W-:Y:S02]  /*6e90*/  @P1 FSEL R14, R6, RZ, P2 ;  /* 0x000000ff060e1208 */ /* 0x000fe40001000000 */
[----:B------:R-:W-:Y:S01]  /*6ea0*/  @P1 FSEL R15, R7, -QNAN , P2 ;  /* 0xfff00000070f1808 */ /* 0x000fe20001000000 */
[----:B------:R-:W-:Y:S06]  /*6eb0*/  @P1 BRA `(.L_x_104) ;  /* 0x0000000000fc1947 */ /* 0x000fec0003800000 */
[----:B------:R-:W-:Y:S01]  /*6ec0*/  LOP3.LUT R4, R0, 0xfffff, RZ, 0xc0, !PT ;  /* 0x000fffff00047812 */ /* 0x000fe200078ec0ff */
[----:B------:R-:W-:Y:S01]  /*6ed0*/  IMAD.MOV.U32 R15, RZ, RZ, 0x3ed0ee25 ;  /* 0x3ed0ee25ff0f7424 */ /* 0x000fe200078e00ff */
[----:B------:R-:W-:Y:S01]  /*6ee0*/  MOV R14, 0x8b7a8b04 ;  /* 0x8b7a8b04000e7802 */ /* 0x000fe20000000f00 */
[----:B------:R-:W-:Y:S01]  /*6ef0*/  UMOV UR4, 0x3ae80f1e ;  /* 0x3ae80f1e00047882 */ /* 0x000fe20000000000 */
[----:B------:R-:W-:Y:S01]  /*6f00*/  LOP3.LUT R13, R4, 0x3ff00000, RZ, 0xfc, !PT ;  /* 0x3ff00000040d7812 */ /* 0x000fe200078efcff */
[----:B------:R-:W-:Y:S01]  /*6f10*/  IMAD.MOV.U32 R4, RZ, RZ, RZ ;  /* 0x000000ffff047224 */ /* 0x000fe200078e00ff */
[----:B------:R-:W-:Y:S01]  /*6f20*/  UMOV UR5, 0x3eb1380b ;  /* 0x3eb1380b00057882 */ /* 0x000fe20000000000 */
[----:B------:R-:W-:Y:S01]  /*6f30*/  LEA.HI R3, R0, R3, RZ, 0xc ;  /* 0x0000000300037211 */ /* 0x000fe200078f60ff */
[----:B------:R-:W-:Y:S01]  /*6f40*/  UMOV UR6, 0x80000000 ;  /* 0x8000000000067882 */ /* 0x000fe20000000000 */
[----:B------:R-:W-:Y:S01]  /*6f50*/  ISETP.GE.U32.AND P0, PT, R13, 0x3ff6a09f, PT ;  /* 0x3ff6a09f0d00780c */ /* 0x000fe20003f06070 */
[----:B------:R-:W-:-:S12]  /*6f60*/  UMOV UR7, 0x43300000 ;  /* 0x4330000000077882 */ /* 0x000fd80000000000 */
[----:B------:R-:W-:Y:S01]  /*6f70*/  @P0 IADD3 R5, PT, PT, R13, -0x100000, RZ ;  /* 0xfff000000d050810 */ /* 0x000fe20007ffe0ff */
[----:B------:R-:W-:-:S04]  /*6f80*/  @P0 VIADD R3, R3, 0x1 ;  /* 0x0000000103030836 */ /* 0x000fc80000000000 */
[----:B------:R-:W-:-:S06]  /*6f90*/  @P0 IMAD.MOV.U32 R13, RZ, RZ, R5 ;  /* 0x000000ffff0d0224 */ /* 0x000fcc00078e0005 */
[C---:B-----5:R-:W-:Y:S02]  /*6fa0*/  DADD R10, R12.reuse, 1 ;  /* 0x3ff000000c0a7429 */ /* 0x060fe40000000000 */
[----:B------:R-:W-:-:S04]  /*6fb0*/  DADD R12, R12, -1 ;  /* 0xbff000000c0c7429 */ /* 0x000fc80000000000 */
[----:B------:R-:W0:Y:S02]  /*6fc0*/  MUFU.RCP64H R5, R11 ;  /* 0x0000000b00057308 */ /* 0x000e240000001800 */
[----:B0-----:R-:W-:-:S08]  /*6fd0*/  DFMA R6, -R10, R4, 1 ;  /* 0x3ff000000a06742b */ /* 0x001fd00000000104 */
[----:B------:R-:W-:-:S08]  /*6fe0*/  DFMA R6, R6, R6, R6 ;  /* 0x000000060606722b */ /* 0x000fd00000000006 */
[----:B------:R-:W-:-:S08]  /*6ff0*/  DFMA R4, R4, R6, R4 ;  /* 0x000000060404722b */ /* 0x000fd00000000004 */
[----:B------:R-:W-:-:S08]  /*7000*/  DMUL R6, R12, R4 ;  /* 0x000000040c067228 */ /* 0x000fd00000000000 */
[----:B------:R-:W-:-:S08]  /*7010*/  DFMA R6, R12, R4, R6 ;  /* 0x000000040c06722b */ /* 0x000fd00000000006 */
[----:B------:R-:W-:-:S08]  /*7020*/  DMUL R8, R6, R6 ;  /* 0x0000000606087228 */ /* 0x000fd00000000000 */
[----:B------:R-:W-:Y:S01]  /*7030*/  DFMA R10, R8, UR4, R14 ;  /* 0x00000004080a7c2b */ /* 0x000fe2000800000e */
[----:B------:R-:W-:Y:S01]  /*7040*/  UMOV UR4, 0x9f02676f ;  /* 0x9f02676f00047882 */ /* 0x000fe20000000000 */
[----:B------:R-:W-:Y:S01]  /*7050*/  UMOV UR5, 0x3ef3b266 ;  /* 0x3ef3b26600057882 */ /* 0x000fe20000000000 */
[----:B------:R-:W-:-:S05]  /*7060*/  DADD R14, R12, -R6 ;  /* 0x000000000c0e7229 */ /* 0x000fca0000000806 */
[----:B------:R-:W-:Y:S01]  /*7070*/  DFMA R10, R8, R10, UR4 ;  /* 0x00000004080a7e2b */ /* 0x000fe2000800000a */
[----:B------:R-:W-:Y:S01]  /*7080*/  UMOV UR4, 0xa9ab0956 ;  /* 0xa9ab095600047882 */ /* 0x000fe20000000000 */
[----:B------:R-:W-:Y:S01]  /*7090*/  UMOV UR5, 0x3f1745cb ;  /* 0x3f1745cb00057882 */ /* 0x000fe20000000000 */
[----:B------:R-:W-:-:S05]  /*70a0*/  DADD R14, R14, R14 ;  /* 0x000000000e0e7229 */ /* 0x000fca000000000e */
[----:B------:R-:W-:Y:S01]  /*70b0*/  DFMA R10, R8, R10, UR4 ;  /* 0x00000004080a7e2b */ /* 0x000fe2000800000a */
[----:B------:R-:W-:Y:S01]  /*70c0*/  UMOV UR4, 0x2d1b5154 ;  /* 0x2d1b515400047882 */ /* 0x000fe20000000000 */
[----:B------:R-:W-:Y:S01]  /*70d0*/  UMOV UR5, 0x3f3c71c7 ;  /* 0x3f3c71c700057882 */ /* 0x000fe20000000000 */
[----:B------:R-:W-:-:S05]  /*70e0*/  DFMA R12, R12, -R6, R14 ;  /* 0x800000060c0c722b */ /* 0x000fca000000000e */
[----:B------:R-:W-:Y:S01]  /*70f0*/  DFMA R16, R8, R10, UR4 ;  /* 0x0000000408107e2b */ /* 0x000fe2000800000a */
[----:B------:R-:W-:Y:S01]  /*7100*/  UMOV UR4, 0x923be72d ;  /* 0x923be72d00047882 */ /* 0x000fe20000000000 */
[----:B------:R-:W-:Y:S01]  /*7110*/  UMOV UR5, 0x3f624924 ;  /* 0x3f62492400057882 */ /* 0x000fe20000000000 */
[----:B------:R-:W-:Y:S01]  /*7120*/  LOP3.LUT R10, R3, 0x80000000, RZ, 0x3c, !PT ;  /* 0x80000000030a7812 */ /* 0x000fe200078e3cff */
[----:B------:R-:W-:Y:S01]  /*7130*/  DMUL R12, R4, R12 ;  /* 0x0000000c040c7228 */ /* 0x000fe20000000000 */
[----:B------:R-:W-:-:S03]  /*7140*/  MOV R11, 0x43300000 ;  /* 0x43300000000b7802 */ /* 0x000fc60000000f00 */
[----:B------:R-:W-:Y:S01]  /*7150*/  DFMA R16, R8, R16, UR4 ;  /* 0x0000000408107e2b */ /* 0x000fe20008000010 */
[----:B------:R-:W-:Y:S01]  /*7160*/  UMOV UR4, 0x9999a3c4 ;  /* 0x9999a3c400047882 */ /* 0x000fe20000000000 */
[----:B------:R-:W-:Y:S01]  /*7170*/  UMOV UR5, 0x3f899999 ;  /* 0x3f89999900057882 */ /* 0x000fe20000000000 */
[----:B------:R-:W-:Y:S01]  /*7180*/  DADD R10, R10, -UR6 ;  /* 0x800000060a0a7e29 */ /* 0x000fe20008000000 */
[----:B------:R-:W-:Y:S01]  /*7190*/  UMOV UR6, 0xfefa39ef ;  /* 0xfefa39ef00067882 */ /* 0x000fe20000000000 */
[----:B------:R-:W-:-:S03]  /*71a0*/  UMOV UR7, 0x3fe62e42 ;  /* 0x3fe62e4200077882 */ /* 0x000fc60000000000 */
[----:B------:R-:W-:Y:S01]  /*71b0*/  DFMA R16, R8, R16, UR4 ;  /* 0x0000000408107e2b */ /* 0x000fe20008000010 */
[----:B------:R-:W-:Y:S01]  /*71c0*/  UMOV UR4, 0x55555554 ;  /* 0x5555555400047882 */ /* 0x000fe20000000000 */
[----:B------:R-:W-:Y:S01]  /*71d0*/  UMOV UR5, 0x3fb55555 ;  /* 0x3fb5555500057882 */ /* 0x000fe20000000000 */
[----:B------:R-:W-:-:S05]  /*71e0*/  DFMA R14, R10, UR6, R6 ;  /* 0x000000060a0e7c2b */ /* 0x000fca0008000006 */
        /* <DEDUP_REMOVED lines=11> */
[----:B------:R-:W-:-:S11]  /*72a0*/  DADD R14, R14, R12 ;  /* 0x000000000e0e7229 */ /* 0x000fd6000000000c */
.L_x_104:
[----:B------:R-:W-:Y:S05]  /*72b0*/  BSYNC.RECONVERGENT B1 ;  /* 0x0000000000017941 */ /* 0x000fea0003800200 */
.L_x_103:
[----:B------:R-:W-:-:S11]  /*72c0*/  DFMA R20, R14, -R40, R20 ;  /* 0x800000280e14722b */ /* 0x000fd60000000014 */
.L_x_101:
[----:B------:R-:W-:Y:S05]  /*72d0*/  @P4 BRA `(.L_x_105) ;  /* 0xfffffff0007c4947 */ /* 0x000fea000383ffff */
[----:B------:R-:W-:Y:S01]  /*72e0*/  UMOV UR4, UR46 ;  /* 0x0000002e00047c82 */ /* 0x000fe20008000000 */
[----:B------:R-:W-:Y:S01]  /*72f0*/  UMOV UR5, URZ ;  /* 0x000000ff00057c82 */ /* 0x000fe20008000000 */
[----:B------:R-:W-:Y:S02]  /*7300*/  IMAD.U32 R4, RZ, RZ, UR4 ;  /* 0x00000004ff047e24 */ /* 0x000fe4000f8e00ff */
[----:B------:R-:W-:-:S07]  /*7310*/  IMAD.U32 R5, RZ, RZ, UR5 ;  /* 0x00000005ff057e24 */ /* 0x000fce000f8e00ff */
.L_x_95:
[----:B------:R-:W0:Y:S02]  /*7320*/  LDCU UR4, c[0x0][0x3c4] ;  /* 0x00007880ff0477ac */ /* 0x000e240008000800 */
[----:B0-----:R-:W-:-:S04]  /*7330*/  ULOP3.LUT UR4, UR4, 0x1, URZ, 0xc0, !UPT ;  /* 0x0000000104047892 */ /* 0x001fc8000f8ec0ff */
[----:B------:R-:W-:-:S09]  /*7340*/  UISETP.NE.U32.AND UP0, UPT, UR4, 0x1, UPT ;  /* 0x000000010400788c */ /* 0x000fd2000bf05070 */
[----:B------:R-:W-:Y:S05]  /*7350*/  BRA.U UP0, `(.L_x_94) ;  /* 0x0000000500c47547 */ /* 0x000fea000b800000 */
[----:B------:R-:W0:Y:S01]  /*7360*/  LDCU.64 UR4, c[0x0][0x388] ;  /* 0x00007100ff0477ac */ /* 0x000e220008000a00 */
[----:B-12-4-:R-:W1:Y:S01]  /*7370*/  LDC.64 R8, c[0x0][0x3a8] ;  /* 0x0000ea00ff087b82 */ /* 0x016e620000000a00 */
[----:B0-----:R-:W-:-:S04]  /*7380*/  LEA R2, P0, R4, UR4, 0x2 ;  /* 0x0000000404027c11 */ /* 0x001fc8000f8010ff */
[----:B------:R-:W-:-:S06]  /*7390*/  LEA.HI.X R3, R4, UR5, R5, 0x2, P0 ;  /* 0x0000000504037c11 */ /* 0x000fcc00080f1405 */
[----:B------:R-:W1:Y:S02]  /*73a0*/  LDG.E.CONSTANT R3, desc[UR38][R2.64] ;  /* 0x0000002602037981 */ /* 0x000e64000c1e9900 */
[----:B-1----:R-:W-:-:S06]  /*73b0*/  IMAD.WIDE R8, R3, 0x8, R8 ;  /* 0x0000000803087825 */ /* 0x002fcc00078e0208 */
[----:B------:R-:W2:Y:S02]  /*73c0*/  LDG.E.64 R8, desc[UR38][R8.64] ;  /* 0x0000002608087981 */ /* 0x000ea4000c1e1b00 */
        /* <DEDUP_REMOVED lines=20> */
.L_x_106:
[----:B------:R-:W-:Y:S01]  /*7510*/  ISETP.GT.AND P0, PT, R41, 0xfffff, PT ;  /* 0x000fffff2900780c */ /* 0x000fe20003f04270 */
[--C-:B------:R-:W-:Y:S01]  /*7520*/  IMAD.MOV.U32 R3, RZ, RZ, R41.reuse ;  /* 0x000000ffff037224 */ /* 0x100fe200078e0029 */
[----:B------:R-:W-:Y:S01]  /*7530*/  MOV R2, R40 ;  /* 0x0000002800027202 */ /* 0x000fe20000000f00 */
[----:B------:R-:W-:Y:S01]  /*7540*/  IMAD.MOV.U32 R0, RZ, RZ, R41 ;  /* 0x000000ffff007224 */ /* 0x000fe200078e0029 */
[----:B------:R-:W-:Y:S01]  /*7550*/  BSSY.RECONVERGENT B1, `(.L_x_107) ;  /* 0x0000050000017945 */ /* 0x000fe20003800200 */
[----:B------:R-:W-:Y:S02]  /*7560*/  IMAD.MOV.U32 R6, RZ, RZ, R40 ;  /* 0x000000ffff067224 */ /* 0x000fe400078e0028 */
[----:B------:R-:W-:-:S06]  /*7570*/  IMAD.MOV.U32 R7, RZ, RZ, -0x3ff ;  /* 0xfffffc01ff077424 */ /* 0x000fcc00078e00ff */
[----:B------:R-:W-:Y:S01]  /*7580*/  @!P0 DMUL R2, R40, 1.80143985094819840000e+16 ;  /* 0x4350000028028828 */ /* 0x000fe20000000000 */
[----:B------:R-:W-:-:S09]  /*7590*/  @!P0 IMAD.MOV.U32 R7, RZ, RZ, -0x435 ;  /* 0xfffffbcbff078424 */ /* 0x000fd200078e00ff */
[----:B------:R-:W-:Y:S02]  /*75a0*/  @!P0 MOV R0, R3 ;  /* 0x0000000300008202 */ /* 0x000fe40000000f00 */
[----:B------:R-:W-:-:S03]  /*75b0*/  @!P0 MOV R6, R2 ;  /* 0x0000000200068202 */ /* 0x000fc60000000f00 */
[----:B------:R-:W-:-:S05]  /*75c0*/  VIADD R4, R0, 0xffffffff ;  /* 0xffffffff00047836 */ /* 0x000fca0000000000 */
[----:B------:R-:W-:-:S13]  /*75d0*/  ISETP.GE.U32.AND P1, PT, R4, 0x7fefffff, PT ;  /* 0x7fefffff0400780c */ /* 0x000fda0003f26070 */
[----:B------:R-:W-:Y:S01]  /*75e0*/  @P1 IMAD.MOV.U32 R4, RZ, RZ, 0x0 ;  /* 0x00000000ff041424 */ /* 0x000fe200078e00ff */
[----:B------:R-:W-:Y:S02]  /*75f0*/  @P1 MOV R5, 0x7ff00000 ;  /* 0x7ff0000000051802 */ /* 0x000fe40000000f00 */
[----:B------:R-:W-:-:S04]  /*7600*/  @P1 LOP3.LUT P2, RZ, R3, 0x7fffffff, RZ, 0xc0, !PT ;  /* 0x7fffffff03ff1812 */ /* 0x000fc8000784c0ff */
[----:B------:R-:W-:-:S10]  /*7610*/  @P1 DFMA R4, R2, R4, +INF ;  /* 0x7ff000000204142b */ /* 0x000fd40000000004 */
[----:B------:R-:W-:Y:S02]  /*7620*/  @P1 FSEL R4, R4, RZ, P2 ;  /* 0x000000ff04041208 */ /* 0x000fe40001000000 */
[----:B------:R-:W-:Y:S01]  /*7630*/  @P1 FSEL R5, R5, -QNAN , P2 ;  /* 0xfff0000005051808 */ /* 0x000fe20001000000 */
[----:B------:R-:W-:Y:S06]  /*7640*/  @P1 BRA `(.L_x_108) ;  /* 0x0000000400001947 */ /* 0x000fec0003800000 */
[----:B------:R-:W-:Y:S01]  /*7650*/  LOP3.LUT R2, R0, 0xfffff, RZ, 0xc0, !PT ;  /* 0x000fffff00027812 */ /* 0x000fe200078ec0ff */
[----:B------:R-:W-:Y:S01]  /*7660*/  IMAD.MOV.U32 R4, RZ, RZ, RZ ;  /* 0x000000ffff047224 */ /* 0x000fe200078e00ff */
[----:B------:R-:W-:Y:S01]  /*7670*/  MOV R14, 0x8b7a8b04 ;  /* 0x8b7a8b04000e7802 */ /* 0x000fe20000000f00 */
[----:B------:R-:W-:Y:S01]  /*7680*/  IMAD.MOV.U32 R15, RZ, RZ, 0x3ed0ee25 ;  /* 0x3ed0ee25ff0f7424 */ /* 0x000fe200078e00ff */
[----:B------:R-:W-:Y:S01]  /*7690*/  LOP3.LUT R3, R2, 0x3ff00000, RZ, 0xfc, !PT ;  /* 0x3ff0000002037812 */ /* 0x000fe200078efcff */
[----:B------:R-:W-:Y:S01]  /*76a0*/  IMAD.MOV.U32 R2, RZ, RZ, R6 ;  /* 0x000000ffff027224 */ /* 0x000fe200078e0006 */
[----:B------:R-:W-:Y:S01]  /*76b0*/  UMOV UR4, 0x3ae80f1e ;  /* 0x3ae80f1e00047882 */ /* 0x000fe20000000000 */
[----:B------:R-:W-:Y:S01]  /*76c0*/  UMOV UR5, 0x3eb1380b ;  /* 0x3eb1380b00057882 */ /* 0x000fe20000000000 */
[----:B------:R-:W-:Y:S01]  /*76d0*/  ISETP.GE.U32.AND P0, PT, R3, 0x3ff6a09f, PT ;  /* 0x3ff6a09f0300780c */ /* 0x000fe20003f06070 */
[----:B------:R-:W-:Y:S01]  /*76e0*/  UMOV UR6, 0x80000000 ;  /* 0x8000000000067882 */ /* 0x000fe20000000000 */
[----:B------:R-:W-:Y:S01]  /*76f0*/  LEA.HI R16, R0, R7, RZ, 0xc ;  /* 0x0000000700107211 */ /* 0x000fe200078f60ff */
[----:B------:R-:W-:Y:S01]  /*7700*/  UMOV UR7, 0x43300000 ;  /* 0x4330000000077882 */ /* 0x000fe20000000000 */
[----:B------:R-:W-:-:S09]  /*7710*/  MOV R17, 0x43300000 ;  /* 0x4330000000117802 */ /* 0x000fd20000000f00 */
[----:B------:R-:W-:Y:S01]  /*7720*/  @P0 IADD3 R5, PT, PT, R3, -0x100000, RZ ;  /* 0xfff0000003050810 */ /* 0x000fe20007ffe0ff */
[----:B------:R-:W-:-:S04]  /*7730*/  @P0 VIADD R16, R16, 0x1 ;  /* 0x0000000110100836 */ /* 0x000fc80000000000 */
[----:B------:R-:W-:Y:S01]  /*7740*/  @P0 IMAD.MOV.U32 R3, RZ, RZ, R5 ;  /* 0x000000ffff030224 */ /* 0x000fe200078e0005 */
[----:B------:R-:W-:-:S05]  /*7750*/  LOP3.LUT R16, R16, 0x80000000, RZ, 0x3c, !PT ;  /* 0x8000000010107812 */ /* 0x000fca00078e3cff */
[C---:B------:R-:W-:Y:S02]  /*7760*/  DADD R12, R2.reuse, 1 ;  /* 0x3ff00000020c7429 */ /* 0x040fe40000000000 */
[----:B------:R-:W-:-:S04]  /*7770*/  DADD R2, R2, -1 ;  /* 0xbff0000002027429 */ /* 0x000fc80000000000 */
[----:B------:R-:W0:Y:S02]  /*7780*/  MUFU.RCP64H R5, R13 ;  /* 0x0000000d00057308 */ /* 0x000e240000001800 */
        /* <DEDUP_REMOVED lines=10> */
[----:B------:R-:W-:Y:S02]  /*7830*/  DADD R14, R6, R6 ;  /* 0x00000000060e7229 */ /* 0x000fe40000000006 */
[----:B------:R-:W-:Y:S01]  /*7840*/  DADD R6, R16, -UR6 ;  /* 0x8000000610067e29 */ /* 0x000fe20008000000 */
[----:B------:R-:W-:Y:S01]  /*7850*/  UMOV UR6, 0xfefa39ef ;  /* 0xfefa39ef00067882 */ /* 0x000fe20000000000 */
[----:B------:R-:W-:Y:S01]  /*7860*/  UMOV UR7, 0x3fe62e42 ;  /* 0x3fe62e4200077882 */ /* 0x000fe20000000000 */
[----:B------:R-:W-:Y:S01]  /*7870*/  DFMA R12, R10, R12, UR4 ;  /* 0x000000040a0c7e2b */ /* 0x000fe2000800000c */
[----:B------:R-:W-:Y:S01]  /*7880*/  UMOV UR4, 0xa9ab0956 ;  /* 0xa9ab095600047882 */ /* 0x000fe20000000000 */
[----:B------:R-:W-:Y:S01]  /*7890*/  UMOV UR5, 0x3f1745cb ;  /* 0x3f1745cb00057882 */ /* 0x000fe20000000000 */
[----:B------:R-:W-:-:S02]  /*78a0*/  DFMA R16, R2, -R8, R14 ;  /* 0x800000080210722b */ /* 0x000fc4000000000e */
        /* <DEDUP_REMOVED lines=26> */
.L_x_108:
[----:B------:R-:W-:Y:S05]  /*7a50*/  BSYNC.RECONVERGENT B1 ;  /* 0x0000000000017941 */ /* 0x000fea0003800200 */
.L_x_107:
[----:B------:R-:W-:-:S11]  /*7a60*/  DFMA R20, R4, -R40, R20 ;  /* 0x800000280414722b */ /* 0x000fd60000000014 */
.L_x_94:
[----:B-12---:R-:W0:Y:S01]  /*7a70*/  MUFU.RCP64H R3, UR41 ;  /* 0x0000002900037d08 */ /* 0x006e220008001800 */
[----:B---3--:R-:W-:Y:S01]  /*7a80*/  IMAD.U32 R4, RZ, RZ, UR40 ;  /* 0x00000028ff047e24 */ /* 0x008fe2000f8e00ff */
[----:B------:R-:W-:Y:S01]  /*7a90*/  MOV R2, 0x1 ;  /* 0x0000000100027802 */ /* 0x000fe20000000f00 */
[----:B------:R-:W-:Y:S01]  /*7aa0*/  IMAD.U32 R5, RZ, RZ, UR41 ;  /* 0x00000029ff057e24 */ /* 0x000fe2000f8e00ff */
[----:B------:R-:W-:Y:S01]  /*7ab0*/  FSETP.GEU.AND P1, PT, |R21|, 6.5827683646048100446e-37, PT ;  /* 0x036000001500780b */ /* 0x000fe20003f2e200 */
[----:B------:R-:W-:Y:S04]  /*7ac0*/  BSSY.RECONVERGENT B1, `(.L_x_109) ;  /* 0x0000017000017945 */ /* 0x000fe80003800200 */
[----:B0-----:R-:W-:-:S08]  /*7ad0*/  DFMA R4, R2, -R4, 1 ;  /* 0x3ff000000204742b */ /* 0x001fd00000000804 */
[----:B------:R-:W-:-:S08]  /*7ae0*/  DFMA R4, R4, R4, R4 ;  /* 0x000000040404722b */ /* 0x000fd00000000004 */
[----:B------:R-:W-:Y:S01]  /*7af0*/  DFMA R4, R2, R4, R2 ;  /* 0x000000040204722b */ /* 0x000fe20000000002 */
[----:B------:R-:W-:Y:S02]  /*7b00*/  IMAD.U32 R2, RZ, RZ, UR40 ;  /* 0x00000028ff027e24 */ /* 0x000fe4000f8e00ff */
[----:B------:R-:W-:-:S06]  /*7b10*/  IMAD.U32 R3, RZ, RZ, UR41 ;  /* 0x00000029ff037e24 */ /* 0x000fcc000f8e00ff */
[----:B------:R-:W-:-:S08]  /*7b20*/  DFMA R2, R4, -R2, 1 ;  /* 0x3ff000000402742b */ /* 0x000fd00000000802 */
[----:B------:R-:W-:-:S08]  /*7b30*/  DFMA R2, R4, R2, R4 ;  /* 0x000000020402722b */ /* 0x000fd00000000004 */
[----:B------:R-:W-:-:S08]  /*7b40*/  DMUL R40, R2, R20 ;  /* 0x0000001402287228 */ /* 0x000fd00000000000 */
[----:B------:R-:W-:-:S08]  /*7b50*/  DFMA R4, R40, -UR40, R20 ;  /* 0x8000002828047c2b */ /* 0x000fd00008000014 */
[----:B------:R-:W-:-:S10]  /*7b60*/  DFMA R40, R2, R4, R40 ;  /* 0x000000040228722b */ /* 0x000fd40000000028 */
[----:B------:R-:W-:-:S05]  /*7b70*/  FFMA R0, RZ, UR41, R41 ;  /* 0x00000029ff007c23 */ /* 0x000fca0008000029 */
[----:B------:R-:W-:-:S13]  /*7b80*/  FSETP.GT.AND P0, PT, |R0|, 1.469367938527859385e-39, PT ;  /* 0x001000000000780b */ /* 0x000fda0003f04200 */
[----:B------:R-:W-:Y:S05]  /*7b90*/  @P0 BRA P1, `(.L_x_110) ;  /* 0x0000000000240947 */ /* 0x000fea0000800000 */
[----:B------:R-:W-:Y:S01]  /*7ba0*/  MOV R3, UR41 ;  /* 0x0000002900037c02 */ /* 0x000fe20008000f00 */
[----:B-----5:R-:W-:Y:S01]  /*7bb0*/  IMAD.U32 R11, RZ, RZ, UR41 ;  /* 0x00000029ff0b7e24 */ /* 0x020fe2000f8e00ff */
[----:B------:R-:W-:Y:S01]  /*7bc0*/  MOV R10, UR40 ;  /* 0x00000028000a7c02 */ /* 0x000fe20008000f00 */
[----:B------:R-:W-:Y:S01]  /*7bd0*/  IMAD.U32 R2, RZ, RZ, UR40 ;  /* 0x00000028ff027e24 */ /* 0x000fe2000f8e00ff */
[----:B------:R-:W-:Y:S01]  /*7be0*/  MOV R11, R3 ;  /* 0x00000003000b7202 */ /* 0x000fe20000000f00 */
[----:B----4-:R-:W-:Y:S01]  /*7bf0*/  IMAD.MOV.U32 R8, RZ, RZ, R20 ;  /* 0x000000ffff087224 */ /* 0x010fe200078e0014 */
[----:B------:R-:W-:Y:S01]  /*7c00*/  MOV R0, 0x7c30 ;  /* 0x00007c3000007802 */ /* 0x000fe20000000f00 */
[----:B------:R-:W-:-:S07]  /*7c10*/  IMAD.MOV.U32 R9, RZ, RZ, R21 ;  /* 0x000000ffff097224 */ /* 0x000fce00078e0015 */
[----:B------:R-:W-:Y:S05]  /*7c20*/  CALL.REL.NOINC `($__internal_0_$__cuda_sm20_div_rn_f64_full) ;  /* 0x0000000000a47944 */ /* 0x000fea0003c00000 */
.L_x_110:
[----:B------:R-:W-:Y:S05]  /*7c30*/  BSYNC.RECONVERGENT B1 ;  /* 0x0000000000017941 */ /* 0x000fea0003800200 */
.L_x_109:
[----:B------:R-:W0:Y:S01]  /*7c40*/  S2UR UR5, SR_CgaCtaId ;  /* 0x00000000000579c3 */ /* 0x000e220000008800 */
[----:B------:R-:W-:Y:S01]  /*7c50*/  UMOV UR4, 0x400 ;  /* 0x0000040000047882 */ /* 0x000fe20000000000 */
[----:B------:R-:W1:Y:S01]  /*7c60*/  LDCU.64 UR6, c[0x0][0x3e0] ;  /* 0x00007c00ff0677ac */ /* 0x000e620008000a00 */
[----:B0-----:R-:W-:-:S09]  /*7c70*/  ULEA UR4, UR5, UR4, 0x18 ;  /* 0x0000000405047291 */ /* 0x001fd2000f8ec0ff */
[----:B------:R-:W0:Y:S04]  /*7c80*/  LDS.U8 R0, [UR4] ;  /* 0x00000004ff007984 */ /* 0x000e280008000000 */
[----:B------:R-:W2:Y:S04]  /*7c90*/  LDS.64 R2, [UR4+0x8] ;  /* 0x00000804ff027984 */ /* 0x000ea80008000a00 */
[----:B------:R3:W-:Y:S01]  /*7ca0*/  STS.64 [UR4+0x8], R40 ;  /* 0x00000828ff007988 */ /* 0x0007e20008000a04 */
[----:B0-----:R-:W-:Y:S01]  /*7cb0*/  ISETP.NE.AND P0, PT, R0, RZ, PT ;  /* 0x000000ff0000720c */ /* 0x001fe20003f05270 */
[----:B------:R-:W-:Y:S01]  /*7cc0*/  IMAD.MOV.U32 R0, RZ, RZ, 0x1 ;  /* 0x00000001ff007424 */ /* 0x000fe200078e00ff */
[----:B--2---:R-:W-:-:S11]  /*7cd0*/  DADD R2, -R2, R40 ;  /* 0x0000000002027229 */ /* 0x004fd60000000128 */
[----:B-1----:R-:W-:Y:S01]  /*7ce0*/  DSETP.GTU.OR P0, PT, |R2|, UR6, P0 ;  /* 0x0000000602007e2a */ /* 0x002fe2000870c600 */
[----:B------:R-:W-:-:S13]  /*7cf0*/  IMAD.U32 R2, RZ, RZ, UR42 ;  /* 0x0000002aff027e24 */ /* 0x000fda000f8e00ff */
[----:B------:R3:W-:Y:S04]  /*7d00*/  @!P0 STS [UR4+0x4], R2 ;  /* 0x00000402ff008988 */ /* 0x0007e80008000804 */
[----:B------:R3:W-:Y:S02]  /*7d10*/  @!P0 STS.U8 [UR4], R0 ;  /* 0x00000000ff008988 */ /* 0x0007e40008000004 */
.L_x_88:
[----:B------:R-:W-:Y:S05]  /*7d20*/  BSYNC.RECONVERGENT B0 ;  /* 0x0000000000007941 */ /* 0x000fea0003800200 */
.L_x_87:
[----:B------:R-:W0:Y:S08]  /*7d30*/  S2UR UR5, SR_CgaCtaId ;  /* 0x00000000000579c3 */ /* 0x000e300000008800 */
[----:B------:R-:W-:Y:S01]  /*7d40*/  BAR.SYNC.DEFER_BLOCKING 0x0 ;  /* 0x0000000000007b1d */ /* 0x000fe20000010000 */
[----:B------:R-:W-:-:S05]  /*7d50*/  UIADD3 UR42, UPT, UPT, UR42, 0x1, URZ ;  /* 0x000000012a2a7890 */ /* 0x000fca000fffe0ff */
[----:B------:R-:W-:Y:S02]  /*7d60*/  UMOV UR4, 0x400 ;  /* 0x0000040000047882 */ /* 0x000fe40000000000 */
[----:B0-----:R-:W-:-:S09]  /*7d70*/  ULEA UR4, UR5, UR4, 0x18 ;  /* 0x0000000405047291 */ /* 0x001fd2000f8ec0ff */
[----:B---3--:R-:W0:Y:S02]  /*7d80*/  LDS.U8 R0, [UR4] ;  /* 0x00000004ff007984 */ /* 0x008e240008000000 */
[----:B------:R-:W3:Y:S02]  /*7d90*/  LDCU UR4, c[0x0][0x3d4] ;  /* 0x00007a80ff0477ac */ /* 0x000ee40008000800 */
[----:B---3--:R-:W-:-:S06]  /*7da0*/  UISETP.GE.AND UP0, UPT, UR42, UR4, UPT ;  /* 0x000000042a00728c */ /* 0x008fcc000bf06270 */
[----:B------:R-:W-:Y:S02]  /*7db0*/  PLOP3.LUT P0, PT, PT, PT, UP0, 0x80, 0x8 ;  /* 0x000000000008781c */ /* 0x000fe40003f0f008 */
[----:B0-----:R-:W-:-:S13]  /*7dc0*/  ISETP.EQ.AND P1, PT, R0, RZ, PT ;  /* 0x000000ff0000720c */ /* 0x001fda0003f22270 */
[----:B------:R-:W-:Y:S05]  /*7dd0*/  @!P0 BRA P1, `(.L_x_111) ;  /* 0xffffff8c00448947 */ /* 0x000fea000083ffff */
.L_x_6:
[----:B------:R-:W-:-:S13]  /*7de0*/  ISETP.NE.AND P0, PT, R35, RZ, PT ;  /* 0x000000ff2300720c */ /* 0x000fda0003f05270 */
[----:B------:R-:W-:Y:S05]  /*7df0*/  @P0 EXIT ;  /* 0x000000000000094d */ /* 0x000fea0003800000 */
[----:B------:R-:W0:Y:S01]  /*7e00*/  S2UR UR5, SR_CgaCtaId ;  /* 0x00000000000579c3 */ /* 0x000e220000008800 */
[----:B------:R-:W-:-:S07]  /*7e10*/  UMOV UR4, 0x400 ;  /* 0x0000040000047882 */ /* 0x000fce0000000000 */
[----:B--2---:R-:W2:Y:S01]  /*7e20*/  LDC.64 R4, c[0x0][0x3b8] ;  /* 0x0000ee00ff047b82 */ /* 0x004ea20000000a00 */
[----:B0-----:R-:W-:-:S09]  /*7e30*/  ULEA UR4, UR5, UR4, 0x18 ;  /* 0x0000000405047291 */ /* 0x001fd2000f8ec0ff */
[----:B------:R-:W0:Y:S04]  /*7e40*/  LDS R0, [UR4+0x4] ;  /* 0x00000404ff007984 */ /* 0x000e280008000800 */
[----:B-1--4-:R-:W1:Y:S01]  /*7e50*/  LDS.U8 R6, [UR4] ;  /* 0x00000004ff067984 */ /* 0x012e620008000000 */
[----:B0-----:R-:W0:Y:S01]  /*7e60*/  I2F.F64 R2, R0 ;  /* 0x0000000000027312 */ /* 0x001e220000201c00 */
[----:B-1----:R-:W-:-:S04]  /*7e70*/  ISETP.NE.AND P0, PT, R6, RZ, PT ;  /* 0x000000ff0600720c */ /* 0x002fc80003f05270 */
[----:B0-----:R-:W-:Y:S02]  /*7e80*/  FSEL R2, R2, RZ, P0 ;  /* 0x000000ff02027208 */ /* 0x001fe40000000000 */
[----:B------:R-:W-:-:S05]  /*7e90*/  FSEL R3, R3, -10.907346725463867188, P0 ;  /* 0xc12e847e03037808 */ /* 0x000fca0000000000 */
[----:B--2---:R-:W-:Y:S01]  /*7ea0*/  STG.E.64 desc[UR38][R4.64], R2 ;  /* 0x0000000204007986 */ /* 0x004fe2000c101b26 */
[----:B------:R-:W-:Y:S05]  /*7eb0*/  EXIT ;  /* 0x000000000000794d */ /* 0x000fea0003800000 */
        .weak           $__internal_0_$__cuda_sm20_div_rn_f64_full
        .type           $__internal_0_$__cuda_sm20_div_rn_f64_full,@function
        .size           $__internal_0_$__cuda_sm20_div_rn_f64_full,(.L_x_118 - $__internal_0_$__cuda_sm20_div_rn_f64_full)
$__internal_0_$__cuda_sm20_div_rn_f64_full:
[C---:B------:R-:W-:Y:S01]  /*7ec0*/  FSETP.GEU.AND P0, PT, |R11|.reuse, 1.469367938527859385e-39, PT ;  /* 0x001000000b00780b */ /* 0x040fe20003f0e200 */
[----:B------:R-:W-:Y:S01]  /*7ed0*/  IMAD.MOV.U32 R6, RZ, RZ, 0x1 ;  /* 0x00000001ff067424 */ /* 0x000fe200078e00ff */
[----:B------:R-:W-:Y:S01]  /*7ee0*/  LOP3.LUT R12, R11, 0x800fffff, RZ, 0xc0, !PT ;  /* 0x800fffff0b0c7812 */ /* 0x000fe200078ec0ff */
[----:B------:R-:W-:Y:S01]  /*7ef0*/  BSSY.RECONVERGENT B2, `(.L_x_112) ;  /* 0x0000054000027945 */ /* 0x000fe20003800200 */
[C---:B------:R-:W-:Y:S02]  /*7f00*/  FSETP.GEU.AND P1, PT, |R9|.reuse, 1.469367938527859385e-39, PT ;  /* 0x001000000900780b */ /* 0x040fe40003f2e200 */
[----:B------:R-:W-:Y:S02]  /*7f10*/  LOP3.LUT R13, R12, 0x3ff00000, RZ, 0xfc, !PT ;  /* 0x3ff000000c0d7812 */ /* 0x000fe400078efcff */
[----:B------:R-:W-:Y:S02]  /*7f20*/  MOV R12, R10 ;  /* 0x0000000a000c7202 */ /* 0x000fe40000000f00 */
[----:B------:R-:W-:-:S02]  /*7f30*/  LOP3.LUT R4, R9, 0x7ff00000, RZ, 0xc0, !PT ;  /* 0x7ff0000009047812 */ /* 0x000fc400078ec0ff */
[----:B------:R-:W-:Y:S01]  /*7f40*/  LOP3.LUT R36, R11, 0x7ff00000, RZ, 0xc0, !PT ;  /* 0x7ff000000b247812 */ /* 0x000fe200078ec0ff */
[----:B------:R-:W-:-:S03]  /*7f50*/  @!P0 DMUL R12, R10, 8.98846567431157953865e+307 ;  /* 0x7fe000000a0c8828 */ /* 0x000fc60000000000 */
[C---:B------:R-:W-:Y:S01]  /*7f60*/  ISETP.GE.U32.AND P3, PT, R4.reuse, R36, PT ;  /* 0x000000240400720c */ /* 0x040fe20003f66070 */
[----:B------:R-:W-:Y:S01]  /*7f70*/  @!P1 IMAD.MOV.U32 R40, RZ, RZ, RZ ;  /* 0x000000ffff289224 */ /* 0x000fe200078e00ff */
[----:B------:R-:W-:Y:S01]  /*7f80*/  @!P1 LOP3.LUT R3, R11, 0x7ff00000, RZ, 0xc0, !PT ;  /* 0x7ff000000b039812 */ /* 0x000fe200078ec0ff */
[----:B------:R-:W0:Y:S03]  /*7f90*/  MUFU.RCP64H R7, R13 ;  /* 0x0000000d00077308 */ /* 0x000e260000001800 */
[----:B------:R-:W-:Y:S01]  /*7fa0*/  @!P1 ISETP.GE.U32.AND P2, PT, R4, R3, PT ;  /* 0x000000030400920c */ /* 0x000fe20003f46070 */
[----:B------:R-:W-:Y:S01]  /*7fb0*/  IMAD.MOV.U32 R3, RZ, RZ, 0x1ca00000 ;  /* 0x1ca00000ff037424 */ /* 0x000fe200078e00ff */
[----:B------:R-:W-:-:S04]  /*7fc0*/  @!P0 LOP3.LUT R36, R13, 0x7ff00000, RZ, 0xc0, !PT ;  /* 0x7ff000000d248812 */ /* 0x000fc800078ec0ff */
[----:B------:R-:W-:-:S04]  /*7fd0*/  @!P1 SEL R5, R3, 0x63400000, !P2 ;  /* 0x6340000003059807 */ /* 0x000fc80005000000 */
[----:B------:R-:W-:Y:S01]  /*7fe0*/  @!P1 LOP3.LUT R5, R5, 0x80000000, R9, 0xf8, !PT ;  /* 0x8000000005059812 */ /* 0x000fe200078ef809 */
[----:B0-----:R-:W-:-:S03]  /*7ff0*/  DFMA R42, R6, -R12, 1 ;  /* 0x3ff00000062a742b */ /* 0x001fc6000000080c */
[----:B------:R-:W-:Y:S01]  /*8000*/  @!P1 LOP3.LUT R41, R5, 0x100000, RZ, 0xfc, !PT ;  /* 0x0010000005299812 */ /* 0x000fe200078efcff */
[----:B------:R-:W-:-:S04]  /*8010*/  IMAD.MOV.U32 R5, RZ, RZ, R4 ;  /* 0x000000ffff057224 */ /* 0x000fc800078e0004 */
[----:B------:R-:W-:-:S08]  /*8020*/  DFMA R42, R42, R42, R42 ;  /* 0x0000002a2a2a722b */ /* 0x000fd0000000002a */
[----:B------:R-:W-:Y:S01]  /*8030*/  DFMA R42, R6, R42, R6 ;  /* 0x0000002a062a722b */ /* 0x000fe20000000006 */
[----:B------:R-:W-:Y:S02]  /*8040*/  SEL R7, R3, 0x63400000, !P3 ;  /* 0x6340000003077807 */ /* 0x000fe40005800000 */
[----:B------:R-:W-:Y:S02]  /*8050*/  MOV R6, R8 ;  /* 0x0000000800067202 */ /* 0x000fe40000000f00 */
[----:B------:R-:W-:-:S03]  /*8060*/  LOP3.LUT R7, R7, 0x800fffff, R9, 0xf8, !PT ;  /* 0x800fffff07077812 */ /* 0x000fc600078ef809 */
[----:B------:R-:W-:-:S03]  /*8070*/  DFMA R14, R42, -R12, 1 ;  /* 0x3ff000002a0e742b */ /* 0x000fc6000000080c */
[----:B------:R-:W-:-:S05]  /*8080*/  @!P1 DFMA R6, R6, 2, -R40 ;  /* 0x400000000606982b */ /* 0x000fca0000000828 */
[----:B------:R-:W-:-:S05]  /*8090*/  DFMA R42, R42, R14, R42 ;  /* 0x0000000e2a2a722b */ /* 0x000fca000000002a */
[----:B------:R-:W-:-:S03]  /*80a0*/  @!P1 LOP3.LUT R5, R7, 0x7ff00000, RZ, 0xc0, !PT ;  /* 0x7ff0000007059812 */ /* 0x000fc600078ec0ff */
[----:B------:R-:W-:Y:S01]  /*80b0*/  DMUL R40, R42, R6 ;  /* 0x000000062a287228 */ /* 0x000fe20000000000 */
[----:B------:R-:W-:-:S04]  /*80c0*/  IADD3 R14, PT, PT, R5, -0x1, RZ ;  /* 0xffffffff050e7810 */ /* 0x000fc80007ffe0ff */
[----:B------:R-:W-:Y:S01]  /*80d0*/  ISETP.GT.U32.AND P0, PT, R14, 0x7feffffe, PT ;  /* 0x7feffffe0e00780c */ /* 0x000fe20003f04070 */
[----:B------:R-:W-:Y:S02]  /*80e0*/  VIADD R14, R36, 0xffffffff ;  /* 0xffffffff240e7836 */ /* 0x000fe40000000000 */
[----:B------:R-:W-:-:S03]  /*80f0*/  DFMA R44, R40, -R12, R6 ;  /* 0x8000000c282c722b */ /* 0x000fc60000000006 */
[----:B------:R-:W-:-:S05]  /*8100*/  ISETP.GT.U32.OR P0, PT, R14, 0x7feffffe, P0 ;  /* 0x7feffffe0e00780c */ /* 0x000fca0000704470 */
[----:B------:R-:W-:-:S08]  /*8110*/  DFMA R14, R42, R44, R40 ;  /* 0x0000002c2a0e722b */ /* 0x000fd00000000028 */
[----:B------:R-:W-:Y:S05]  /*8120*/  @P0 BRA `(.L_x_113) ;  /* 0x00000000006c0947 */ /* 0x000fea0003800000 */
[----:B------:R-:W-:-:S04]  /*8130*/  LOP3.LUT R5, R11, 0x7ff00000, RZ, 0xc0, !PT ;  /* 0x7ff000000b057812 */ /* 0x000fc800078ec0ff */
[CC--:B------:R-:W-:Y:S02]  /*8140*/  VIADDMNMX R8, R4.reuse, -R5.reuse, 0xb9600000, !PT ;  /* 0xb960000004087446 */ /* 0x0c0fe40007800905 */
[----:B------:R-:W-:Y:S01]  /*8150*/  ISETP.GE.U32.AND P0, PT, R4, R5, PT ;  /* 0x000000050400720c */ /* 0x000fe20003f06070 */
[----:B------:R-:W-:Y:S01]  /*8160*/  IMAD.MOV.U32 R4, RZ, RZ, RZ ;  /* 0x000000ffff047224 */ /* 0x000fe200078e00ff */
[----:B------:R-:W-:Y:S02]  /*8170*/  VIMNMX R8, PT, PT, R8, 0x46a00000, PT ;  /* 0x46a0000008087848 */ /* 0x000fe40003fe0100 */
[----:B------:R-:W-:-:S05]  /*8180*/  SEL R3, R3, 0x63400000, !P0 ;  /* 0x6340000003037807 */ /* 0x000fca0004000000 */
[----:B------:R-:W-:-:S05]  /*8190*/  IMAD.IADD R3, R8, 0x1, -R3 ;  /* 0x0000000108037824 */ /* 0x000fca00078e0a03 */
[----:B------:R-:W-:-:S06]  /*81a0*/  IADD3 R5, PT, PT, R3, 0x7fe00000, RZ ;  /* 0x7fe0000003057810 */ /* 0x000fcc0007ffe0ff */
[----:B------:R-:W-:-:S10]  /*81b0*/  DMUL R40, R14, R4 ;  /* 0x000000040e287228 */ /* 0x000fd40000000000 */
[----:B------:R-:W-:-:S13]  /*81c0*/  FSETP.GTU.AND P0, PT, |R41|, 1.469367938527859385e-39, PT ;  /* 0x001000002900780b */ /* 0x000fda0003f0c200 */
[----:B------:R-:W-:Y:S05]  /*81d0*/  @P0 BRA `(.L_x_114) ;  /* 0x0000000000940947 */ /* 0x000fea0003800000 */
[----:B------:R-:W-:-:S06]  /*81e0*/  DFMA R6, R14, -R12, R6 ;  /* 0x8000000c0e06722b */ /* 0x000fcc0000000006 */
[----:B------:R-:W-:-:S04]  /*81f0*/  IMAD.MOV.U32 R6, RZ, RZ, RZ ;  /* 0x000000ffff067224 */ /* 0x000fc800078e00ff */
[C---:B------:R-:W-:Y:S02]  /*8200*/  FSETP.NEU.AND P0, PT, R7.reuse, RZ, PT ;  /* 0x000000ff0700720b */ /* 0x040fe40003f0d000 */
[----:B------:R-:W-:-:S04]  /*8210*/  LOP3.LUT R10, R7, 0x80000000, R11, 0x48, !PT ;  /* 0x80000000070a7812 */ /* 0x000fc800078e480b */
[----:B------:R-:W-:-:S07]  /*8220*/  LOP3.LUT R7, R10, R5, RZ, 0xfc, !PT ;  /* 0x000000050a077212 */ /* 0x000fce00078efcff */
[----:B------:R-:W-:Y:S05]  /*8230*/  @!P0 BRA `(.L_x_114) ;  /* 0x00000000007c8947 */ /* 0x000fea0003800000 */
[C---:B------:R-:W-:Y:S01]  /*8240*/  IADD3 R5, PT, PT, -R3.reuse, RZ, RZ ;  /* 0x000000ff03057210 */ /* 0x040fe20007ffe1ff */
[----:B------:R-:W-:Y:S01]  /*8250*/  IMAD.MOV.U32 R4, RZ, RZ, RZ ;  /* 0x000000ffff047224 */ /* 0x000fe200078e00ff */
[----:B------:R-:W-:-:S05]  /*8260*/  IADD3 R3, PT, PT, -R3, -0x43300000, RZ ;  /* 0xbcd0000003037810 */ /* 0x000fca0007ffe1ff */
[----:B------:R-:W-:Y:S02]  /*8270*/  DFMA R4, R40, -R4, R14 ;  /* 0x800000042804722b */ /* 0x000fe4000000000e */
[----:B------:R-:W-:-:S08]  /*8280*/  DMUL.RP R14, R14, R6 ;  /* 0x000000060e0e7228 */ /* 0x000fd00000008000 */
[----:B------:R-:W-:Y:S02]  /*8290*/  FSETP.NEU.AND P0, PT, |R5|, R3, PT ;  /* 0x000000030500720b */ /* 0x000fe40003f0d200 */
[----:B------:R-:W-:Y:S02]  /*82a0*/  LOP3.LUT R3, R15, R10, RZ, 0x3c, !PT ;  /* 0x0000000a0f037212 */ /* 0x000fe400078e3cff */
[----:B------:R-:W-:Y:S02]  /*82b0*/  FSEL R40, R14, R40, !P0 ;  /* 0x000000280e287208 */ /* 0x000fe40004000000 */
[----:B------:R-:W-:Y:S01]  /*82c0*/  FSEL R41, R3, R41, !P0 ;  /* 0x0000002903297208 */ /* 0x000fe20004000000 */
[----:B------:R-:W-:Y:S06]  /*82d0*/  BRA `(.L_x_114) ;  /* 0x0000000000547947 */ /* 0x000fec0003800000 */
.L_x_113:
[----:B------:R-:W-:-:S14]  /*82e0*/  DSETP.NAN.AND P0, PT, R8, R8, PT ;  /* 0x000000080800722a */ /* 0x000fdc0003f08000 */
[----:B------:R-:W-:Y:S05]  /*82f0*/  @P0 BRA `(.L_x_115) ;  /* 0x0000000000440947 */ /* 0x000fea0003800000 */
[----:B------:R-:W-:-:S14]  /*8300*/  DSETP.NAN.AND P0, PT, R10, R10, PT ;  /* 0x0000000a0a00722a */ /* 0x000fdc0003f08000 */
[----:B------:R-:W-:Y:S05]  /*8310*/  @P0 BRA `(.L_x_116) ;  /* 0x0000000000300947 */ /* 0x000fea0003800000 */
[----:B------:R-:W-:Y:S01]  /*8320*/  ISETP.NE.AND P0, PT, R5, R36, PT ;  /* 0x000000240500720c */ /* 0x000fe20003f05270 */
[----:B------:R-:W-:Y:S01]  /*8330*/  IMAD.MOV.U32 R40, RZ, RZ, 0x0 ;  /* 0x00000000ff287424 */ /* 0x000fe200078e00ff */
[----:B------:R-:W-:-:S11]  /*8340*/  MOV R41, 0xfff80000 ;  /* 0xfff8000000297802 */ /* 0x000fd60000000f00 */
[----:B------:R-:W-:Y:S05]  /*8350*/  @!P0 BRA `(.L_x_114) ;  /* 0x0000000000348947 */ /* 0x000fea0003800000 */
[----:B------:R-:W-:Y:S02]  /*8360*/  ISETP.NE.AND P0, PT, R5, 0x7ff00000, PT ;  /* 0x7ff000000500780c */ /* 0x000fe40003f05270 */
[----:B------:R-:W-:Y:S02]  /*8370*/  LOP3.LUT R41, R9, 0x80000000, R11, 0x48, !PT ;  /* 0x8000000009297812 */ /* 0x000fe400078e480b */
[----:B------:R-:W-:-:S13]  /*8380*/  ISETP.EQ.OR P0, PT, R36, RZ, !P0 ;  /* 0x000000ff2400720c */ /* 0x000fda0004702670 */
[----:B------:R-:W-:Y:S01]  /*8390*/  @P0 LOP3.LUT R3, R41, 0x7ff00000, RZ, 0xfc, !PT ;  /* 0x7ff0000029030812 */ /* 0x000fe200078efcff */
[----:B------:R-:W-:Y:S02]  /*83a0*/  @!P0 IMAD.MOV.U32 R40, RZ, RZ, RZ ;  /* 0x000000ffff288224 */ /* 0x000fe400078e00ff */
[----:B------:R-:W-:Y:S01]  /*83b0*/  @P0 IMAD.MOV.U32 R40, RZ, RZ, RZ ;  /* 0x000000ffff280224 */ /* 0x000fe200078e00ff */
[----:B------:R-:W-:Y:S01]  /*83c0*/  @P0 MOV R41, R3 ;  /* 0x0000000300290202 */ /* 0x000fe20000000f00 */
[----:B------:R-:W-:Y:S06]  /*83d0*/  BRA `(.L_x_114) ;  /* 0x0000000000147947 */ /* 0x000fec0003800000 */
.L_x_116:
[----:B------:R-:W-:Y:S01]  /*83e0*/  LOP3.LUT R41, R11, 0x80000, RZ, 0xfc, !PT ;  /* 0x000800000b297812 */ /* 0x000fe200078efcff */
[----:B------:R-:W-:Y:S01]  /*83f0*/  IMAD.MOV.U32 R40, RZ, RZ, R10 ;  /* 0x000000ffff287224 */ /* 0x000fe200078e000a */
[----:B------:R-:W-:Y:S06]  /*8400*/  BRA `(.L_x_114) ;  /* 0x0000000000087947 */ /* 0x000fec0003800000 */
.L_x_115:
[----:B------:R-:W-:Y:S01]  /*8410*/  LOP3.LUT R41, R9, 0x80000, RZ, 0xfc, !PT ;  /* 0x0008000009297812 */ /* 0x000fe200078efcff */
[----:B------:R-:W-:-:S07]  /*8420*/  IMAD.MOV.U32 R40, RZ, RZ, R8 ;  /* 0x000000ffff287224 */ /* 0x000fce00078e0008 */
.L_x_114:
[----:B------:R-:W-:Y:S05]  /*8430*/  BSYNC.RECONVERGENT B2 ;  /* 0x0000000000027941 */ /* 0x000fea0003800200 */
.L_x_112:
[----:B------:R-:W-:Y:S01]  /*8440*/  MOV R4, R0 ;  /* 0x0000000000047202 */ /* 0x000fe20000000f00 */
[----:B------:R-:W-:-:S04]  /*8450*/  IMAD.MOV.U32 R5, RZ, RZ, 0x0 ;  /* 0x00000000ff057424 */ /* 0x000fc800078e00ff */
[----:B------:R-:W-:Y:S05]  /*8460*/  RET.REL.NODEC R4 `(sepal_simulation) ;  /* 0xffffff7804e47950 */ /* 0x000fea0003c3ffff */
.L_x_117:
[----:B------:R-:W-:-:S00]  /*8470*/  BRA `(.L_x_117) ;  /* 0xfffffffc00fc7947 */ /* 0x000fc0000383ffff */
[----:B------:R-:W-:-:S00]  /*8480*/  NOP ;  /* 0x0000000000007918 */ /* 0x000fc00000000000 */
[----:B------:R-:W-:-:S00]  /*8490*/  NOP ;  /* 0x0000000000007918 */ /* 0x000fc00000000000 */
[----:B------:R-:W-:-:S00]  /*84a0*/  NOP ;  /* 0x0000000000007918 */ /* 0x000fc00000000000 */
[----:B------:R-:W-:-:S00]  /*84b0*/  NOP ;  /* 0x0000000000007918 */ /* 0x000fc00000000000 */
[----:B------:R-:W-:-:S00]  /*84c0*/  NOP ;  /* 0x0000000000007918 */ /* 0x000fc00000000000 */
[----:B------:R-:W-:-:S00]  /*84d0*/  NOP ;  /* 0x0000000000007918 */ /* 0x000fc00000000000 */
[----:B------:R-:W-:-:S00]  /*84e0*/  NOP ;  /* 0x0000000000007918 */ /* 0x000fc00000000000 */
[----:B------:R-:W-:-:S00]  /*84f0*/  NOP ;  /* 0x0000000000007918 */ /* 0x000fc00000000000 */
.L_x_118:


//--------------------- .nv.global.init           --------------------------
	.section	.nv.global.init,"aw",@progbits
.nv.global.init:
	.type		$str,@object
	.size		$str,(.L_0 - $str)
$str:
        /*0000*/ 	.byte	0x47, 0x50, 0x55, 0x20, 0x69, 0x74, 0x65, 0x72, 0x3d, 0x25, 0x64, 0x2c, 0x20, 0x73, 0x61, 0x74
        /*0010*/ 	.byte	0x5f, 0x69, 0x64, 0x78, 0x3d, 0x25, 0x64, 0x2c, 0x20, 0x73, 0x61, 0x74, 0x5f, 0x6e, 0x6f, 0x64
        /*0020*/ 	.byte	0x65, 0x3d, 0x25, 0x64, 0x2c, 0x20, 0x6e, 0x65, 0x69, 0x67, 0x68, 0x62, 0x6f, 0x72, 0x5f, 0x73
        /*0030*/ 	.byte	0x75, 0x6d, 0x3d, 0x25, 0x2e, 0x36, 0x66, 0x2c, 0x20, 0x6e, 0x65, 0x69, 0x67, 0x68, 0x62, 0x6f
        /*0040*/ 	.byte	0x72, 0x5f, 0x69, 0x64, 0x78, 0x3d, 0x25, 0x64, 0x2c, 0x20, 0x6e, 0x65, 0x69, 0x67, 0x68, 0x62
        /*0050*/ 	.byte	0x6f, 0x72, 0x5f, 0x63, 0x6f, 0x6e, 0x63, 0x65, 0x6e, 0x74, 0x72, 0x61, 0x74, 0x69, 0x6f, 0x6e
        /*0060*/ 	.byte	0x3d, 0x25, 0x2e, 0x36, 0x66, 0x0a, 0x00
.L_0:


//--------------------- .nv.shared.sepal_simulation --------------------------
	.section	.nv.shared.sepal_simulation,"aw",@nobits
	.sectionflags	@""
	.align	8
.nv.shared.sepal_simulation:
	.zero		1040


//--------------------- .nv.shared.reserved.0     --------------------------
	.section	.nv.shared.reserved.0,"aw",@nobits
	.weak		__nv_reservedSMEM_offset_0_alias
	.size		__nv_reservedSMEM_offset_0_alias, 0, 64
	.other		__nv_reservedSMEM_offset_0_alias,@"STO_CUDA_RESERVED_SHARED STV_DEFAULT"
__nv_reservedSMEM_offset_0_alias:
	.zero		0
	.zero		64


//--------------------- .nv.constant0.sepal_simulation --------------------------
	.section	.nv.constant0.sepal_simulation,"a",@progbits
	.sectionflags	@""
	.align	4
.nv.constant0.sepal_simulation:
	.zero		1001


//--------------------- SYMBOLS --------------------------

	.type		.nv.reservedSmem.offset0,@object
	.size		.nv.reservedSmem.offset0,0x4
	.type		.nv.reservedSmem.cap,@object
	.size		.nv.reservedSmem.cap,0x4
	.type		vprintf,@function
